//
// Generated by NVIDIA NVVM Compiler
//
// Compiler Build ID: CL-36424714
// Cuda compilation tools, release 13.0, V13.0.88
// Based on NVVM 20.0.0
//

.version 9.0
.target sm_100
.address_size 64

	// .globl	_Z27assignDataToCentroidsKernelPKfS0_PiiiiS1_
// _ZZ27assignDataToCentroidsKernelPKfS0_PiiiiS1_E10sh_changes has been demoted
// _ZZ23finalizeCentroidsKernelPfPKfPKiiiS_E16sh_distCentroids has been demoted

.visible .entry _Z27assignDataToCentroidsKernelPKfS0_PiiiiS1_(
	.param .u64 .ptr .align 1 _Z27assignDataToCentroidsKernelPKfS0_PiiiiS1__param_0,
	.param .u64 .ptr .align 1 _Z27assignDataToCentroidsKernelPKfS0_PiiiiS1__param_1,
	.param .u64 .ptr .align 1 _Z27assignDataToCentroidsKernelPKfS0_PiiiiS1__param_2,
	.param .u32 _Z27assignDataToCentroidsKernelPKfS0_PiiiiS1__param_3,
	.param .u32 _Z27assignDataToCentroidsKernelPKfS0_PiiiiS1__param_4,
	.param .u32 _Z27assignDataToCentroidsKernelPKfS0_PiiiiS1__param_5,
	.param .u64 .ptr .align 1 _Z27assignDataToCentroidsKernelPKfS0_PiiiiS1__param_6
)
{
	.reg .pred 	%p<22>;
	.reg .b32 	%r<77>;
	.reg .b32 	%f<98>;
	.reg .b64 	%rd<42>;
	// demoted variable
	.shared .align 4 .f32 _ZZ27assignDataToCentroidsKernelPKfS0_PiiiiS1_E10sh_changes;
	ld.param.u64 	%rd9, [_Z27assignDataToCentroidsKernelPKfS0_PiiiiS1__param_0];
	ld.param.u64 	%rd10, [_Z27assignDataToCentroidsKernelPKfS0_PiiiiS1__param_1];
	ld.param.u64 	%rd7, [_Z27assignDataToCentroidsKernelPKfS0_PiiiiS1__param_2];
	ld.param.u32 	%r40, [_Z27assignDataToCentroidsKernelPKfS0_PiiiiS1__param_3];
	ld.param.u32 	%r41, [_Z27assignDataToCentroidsKernelPKfS0_PiiiiS1__param_4];
	ld.param.u32 	%r42, [_Z27assignDataToCentroidsKernelPKfS0_PiiiiS1__param_5];
	cvta.to.global.u64 	%rd1, %rd10;
	cvta.to.global.u64 	%rd2, %rd9;
	mov.u32 	%r1, %tid.x;
	setp.ne.s32 	%p1, %r1, 0;
	@%p1 bra 	$L__BB0_2;
	mov.b32 	%r43, 0;
	st.shared.u32 	[_ZZ27assignDataToCentroidsKernelPKfS0_PiiiiS1_E10sh_changes], %r43;
$L__BB0_2:
	bar.sync 	0;
	mov.u32 	%r44, %ctaid.x;
	mov.u32 	%r45, %ntid.x;
	mad.lo.s32 	%r2, %r44, %r45, %r1;
	setp.ge.s32 	%p2, %r2, %r40;
	@%p2 bra 	$L__BB0_26;
	cvta.to.global.u64 	%rd11, %rd7;
	mul.wide.s32 	%rd12, %r2, 4;
	add.s64 	%rd3, %rd11, %rd12;
	ld.global.u32 	%r3, [%rd3];
	setp.lt.s32 	%p3, %r42, 1;
	mov.u32 	%r76, %r3;
	@%p3 bra 	$L__BB0_24;
	setp.lt.s32 	%p4, %r41, 1;
	mul.lo.s32 	%r4, %r41, %r2;
	@%p4 bra 	$L__BB0_18;
	and.b32  	%r5, %r41, 7;
	and.b32  	%r6, %r41, 3;
	and.b32  	%r7, %r41, 2147483640;
	and.b32  	%r8, %r41, 1;
	neg.s32 	%r9, %r7;
	mov.f32 	%f86, 0f7F7FFFFF;
	mov.b32 	%r61, 0;
	mov.u32 	%r76, %r3;
$L__BB0_6:
	setp.lt.u32 	%p11, %r41, 8;
	mul.lo.s32 	%r12, %r61, %r41;
	mov.f32 	%f94, 0f00000000;
	mov.b32 	%r66, 0;
	@%p11 bra 	$L__BB0_9;
	mul.wide.u32 	%rd13, %r12, 4;
	add.s64 	%rd14, %rd1, %rd13;
	add.s64 	%rd41, %rd14, 16;
	mov.f32 	%f94, 0f00000000;
	mov.u32 	%r63, %r4;
	mov.u32 	%r64, %r9;
$L__BB0_8:
	.pragma "nounroll";
	mul.wide.s32 	%rd15, %r63, 4;
	add.s64 	%rd16, %rd2, %rd15;
	ld.global.f32 	%f26, [%rd16];
	ld.global.f32 	%f27, [%rd41+-16];
	sub.f32 	%f28, %f26, %f27;
	fma.rn.f32 	%f29, %f28, %f28, %f94;
	ld.global.f32 	%f30, [%rd16+4];
	ld.global.f32 	%f31, [%rd41+-12];
	sub.f32 	%f32, %f30, %f31;
	fma.rn.f32 	%f33, %f32, %f32, %f29;
	ld.global.f32 	%f34, [%rd16+8];
	ld.global.f32 	%f35, [%rd41+-8];
	sub.f32 	%f36, %f34, %f35;
	fma.rn.f32 	%f37, %f36, %f36, %f33;
	ld.global.f32 	%f38, [%rd16+12];
	ld.global.f32 	%f39, [%rd41+-4];
	sub.f32 	%f40, %f38, %f39;
	fma.rn.f32 	%f41, %f40, %f40, %f37;
	ld.global.f32 	%f42, [%rd16+16];
	ld.global.f32 	%f43, [%rd41];
	sub.f32 	%f44, %f42, %f43;
	fma.rn.f32 	%f45, %f44, %f44, %f41;
	ld.global.f32 	%f46, [%rd16+20];
	ld.global.f32 	%f47, [%rd41+4];
	sub.f32 	%f48, %f46, %f47;
	fma.rn.f32 	%f49, %f48, %f48, %f45;
	ld.global.f32 	%f50, [%rd16+24];
	ld.global.f32 	%f51, [%rd41+8];
	sub.f32 	%f52, %f50, %f51;
	fma.rn.f32 	%f53, %f52, %f52, %f49;
	ld.global.f32 	%f54, [%rd16+28];
	ld.global.f32 	%f55, [%rd41+12];
	sub.f32 	%f56, %f54, %f55;
	fma.rn.f32 	%f94, %f56, %f56, %f53;
	add.s32 	%r64, %r64, 8;
	add.s32 	%r63, %r63, 8;
	add.s64 	%rd41, %rd41, 32;
	setp.ne.s32 	%p12, %r64, 0;
	mov.u32 	%r66, %r7;
	@%p12 bra 	$L__BB0_8;
$L__BB0_9:
	setp.eq.s32 	%p13, %r5, 0;
	@%p13 bra 	$L__BB0_17;
	add.s32 	%r52, %r5, -1;
	setp.lt.u32 	%p14, %r52, 3;
	@%p14 bra 	$L__BB0_12;
	add.s32 	%r53, %r66, %r4;
	mul.wide.s32 	%rd17, %r53, 4;
	add.s64 	%rd18, %rd2, %rd17;
	ld.global.f32 	%f58, [%rd18];
	add.s32 	%r54, %r66, %r12;
	mul.wide.u32 	%rd19, %r54, 4;
	add.s64 	%rd20, %rd1, %rd19;
	ld.global.f32 	%f59, [%rd20];
	sub.f32 	%f60, %f58, %f59;
	fma.rn.f32 	%f61, %f60, %f60, %f94;
	ld.global.f32 	%f62, [%rd18+4];
	cvt.u64.u32 	%rd21, %r12;
	cvt.u64.u32 	%rd22, %r66;
	add.s64 	%rd23, %rd22, %rd21;
	shl.b64 	%rd24, %rd23, 2;
	add.s64 	%rd25, %rd1, %rd24;
	ld.global.f32 	%f63, [%rd25+4];
	sub.f32 	%f64, %f62, %f63;
	fma.rn.f32 	%f65, %f64, %f64, %f61;
	ld.global.f32 	%f66, [%rd18+8];
	ld.global.f32 	%f67, [%rd25+8];
	sub.f32 	%f68, %f66, %f67;
	fma.rn.f32 	%f69, %f68, %f68, %f65;
	ld.global.f32 	%f70, [%rd18+12];
	ld.global.f32 	%f71, [%rd25+12];
	sub.f32 	%f72, %f70, %f71;
	fma.rn.f32 	%f94, %f72, %f72, %f69;
	add.s32 	%r66, %r66, 4;
$L__BB0_12:
	setp.eq.s32 	%p15, %r6, 0;
	@%p15 bra 	$L__BB0_17;
	setp.eq.s32 	%p16, %r6, 1;
	@%p16 bra 	$L__BB0_15;
	add.s32 	%r55, %r66, %r4;
	mul.wide.s32 	%rd26, %r55, 4;
	add.s64 	%rd27, %rd2, %rd26;
	ld.global.f32 	%f74, [%rd27];
	add.s32 	%r56, %r66, %r12;
	mul.wide.u32 	%rd28, %r56, 4;
	add.s64 	%rd29, %rd1, %rd28;
	ld.global.f32 	%f75, [%rd29];
	sub.f32 	%f76, %f74, %f75;
	fma.rn.f32 	%f77, %f76, %f76, %f94;
	ld.global.f32 	%f78, [%rd27+4];
	cvt.u64.u32 	%rd30, %r12;
	cvt.u64.u32 	%rd31, %r66;
	add.s64 	%rd32, %rd31, %rd30;
	shl.b64 	%rd33, %rd32, 2;
	add.s64 	%rd34, %rd1, %rd33;
	ld.global.f32 	%f79, [%rd34+4];
	sub.f32 	%f80, %f78, %f79;
	fma.rn.f32 	%f94, %f80, %f80, %f77;
	add.s32 	%r66, %r66, 2;
$L__BB0_15:
	setp.eq.s32 	%p17, %r8, 0;
	@%p17 bra 	$L__BB0_17;
	add.s32 	%r57, %r66, %r4;
	mul.wide.s32 	%rd35, %r57, 4;
	add.s64 	%rd36, %rd2, %rd35;
	ld.global.f32 	%f81, [%rd36];
	add.s32 	%r58, %r66, %r12;
	mul.wide.u32 	%rd37, %r58, 4;
	add.s64 	%rd38, %rd1, %rd37;
	ld.global.f32 	%f82, [%rd38];
	sub.f32 	%f83, %f81, %f82;
	fma.rn.f32 	%f94, %f83, %f83, %f94;
$L__BB0_17:
	setp.lt.f32 	%p18, %f94, %f86;
	selp.f32 	%f86, %f94, %f86, %p18;
	selp.b32 	%r76, %r61, %r76, %p18;
	add.s32 	%r61, %r61, 1;
	setp.eq.s32 	%p19, %r61, %r42;
	@%p19 bra 	$L__BB0_24;
	bra.uni 	$L__BB0_6;
$L__BB0_18:
	and.b32  	%r24, %r42, 3;
	setp.lt.u32 	%p5, %r42, 4;
	mov.f32 	%f96, 0f7F7FFFFF;
	mov.b32 	%r73, 0;
	mov.u32 	%r76, %r3;
	@%p5 bra 	$L__BB0_21;
	and.b32  	%r73, %r42, 2147483644;
	mov.f32 	%f96, 0f7F7FFFFF;
	mov.b32 	%r68, 0;
	mov.u32 	%r76, %r3;
$L__BB0_20:
	setp.gt.f32 	%p6, %f96, 0f00000000;
	selp.f32 	%f96, 0f00000000, %f96, %p6;
	selp.b32 	%r76, %r68, %r76, %p6;
	add.s32 	%r68, %r68, 4;
	setp.ne.s32 	%p7, %r68, %r73;
	@%p7 bra 	$L__BB0_20;
$L__BB0_21:
	setp.eq.s32 	%p8, %r24, 0;
	@%p8 bra 	$L__BB0_24;
	mov.b32 	%r75, 0;
$L__BB0_23:
	.pragma "nounroll";
	setp.gt.f32 	%p9, %f96, 0f00000000;
	selp.f32 	%f96, 0f00000000, %f96, %p9;
	selp.b32 	%r76, %r73, %r76, %p9;
	add.s32 	%r73, %r73, 1;
	add.s32 	%r75, %r75, 1;
	setp.ne.s32 	%p10, %r75, %r24;
	@%p10 bra 	$L__BB0_23;
$L__BB0_24:
	setp.eq.s32 	%p20, %r3, %r76;
	@%p20 bra 	$L__BB0_26;
	atom.shared.add.f32 	%f84, [_ZZ27assignDataToCentroidsKernelPKfS0_PiiiiS1_E10sh_changes], 0f3F800000;
	st.global.u32 	[%rd3], %r76;
$L__BB0_26:
	setp.ne.s32 	%p21, %r1, 0;
	bar.sync 	0;
	@%p21 bra 	$L__BB0_28;
	ld.param.u64 	%rd40, [_Z27assignDataToCentroidsKernelPKfS0_PiiiiS1__param_6];
	ld.shared.f32 	%f85, [_ZZ27assignDataToCentroidsKernelPKfS0_PiiiiS1_E10sh_changes];
	cvt.rzi.s32.f32 	%r59, %f85;
	cvta.to.global.u64 	%rd39, %rd40;
	atom.global.add.u32 	%r60, [%rd39], %r59;
$L__BB0_28:
	ret;

}
	// .globl	_Z21updateCentroidsKernelPKfPfPiPKiiii
.visible .entry _Z21updateCentroidsKernelPKfPfPiPKiiii(
	.param .u64 .ptr .align 1 _Z21updateCentroidsKernelPKfPfPiPKiiii_param_0,
	.param .u64 .ptr .align 1 _Z21updateCentroidsKernelPKfPfPiPKiiii_param_1,
	.param .u64 .ptr .align 1 _Z21updateCentroidsKernelPKfPfPiPKiiii_param_2,
	.param .u64 .ptr .align 1 _Z21updateCentroidsKernelPKfPfPiPKiiii_param_3,
	.param .u32 _Z21updateCentroidsKernelPKfPfPiPKiiii_param_4,
	.param .u32 _Z21updateCentroidsKernelPKfPfPiPKiiii_param_5,
	.param .u32 _Z21updateCentroidsKernelPKfPfPiPKiiii_param_6
)
{
	.reg .pred 	%p<11>;
	.reg .b32 	%r<89>;
	.reg .b32 	%f<31>;
	.reg .b64 	%rd<73>;

	ld.param.u64 	%rd5, [_Z21updateCentroidsKernelPKfPfPiPKiiii_param_0];
	ld.param.u64 	%rd6, [_Z21updateCentroidsKernelPKfPfPiPKiiii_param_1];
	ld.param.u64 	%rd3, [_Z21updateCentroidsKernelPKfPfPiPKiiii_param_2];
	ld.param.u64 	%rd4, [_Z21updateCentroidsKernelPKfPfPiPKiiii_param_3];
	ld.param.u32 	%r20, [_Z21updateCentroidsKernelPKfPfPiPKiiii_param_4];
	ld.param.u32 	%r19, [_Z21updateCentroidsKernelPKfPfPiPKiiii_param_5];
	cvta.to.global.u64 	%rd1, %rd6;
	cvta.to.global.u64 	%rd2, %rd5;
	mov.u32 	%r21, %ctaid.x;
	mov.u32 	%r22, %ntid.x;
	mov.u32 	%r86, %tid.x;
	mad.lo.s32 	%r2, %r21, %r22, %r86;
	setp.ge.s32 	%p1, %r2, %r20;
	@%p1 bra 	$L__BB1_14;
	cvta.to.global.u64 	%rd7, %rd4;
	mul.wide.s32 	%rd8, %r2, 4;
	add.s64 	%rd9, %rd7, %rd8;
	ld.global.u32 	%r3, [%rd9];
	add.s32 	%r23, %r19, %r86;
	setp.ge.u32 	%p2, %r86, %r23;
	@%p2 bra 	$L__BB1_13;
	mul.lo.s32 	%r4, %r3, %r19;
	mul.lo.s32 	%r5, %r19, %r2;
	add.s32 	%r24, %r19, -1;
	and.b32  	%r6, %r19, 7;
	setp.lt.u32 	%p3, %r24, 7;
	@%p3 bra 	$L__BB1_5;
	and.b32  	%r25, %r19, -8;
	neg.s32 	%r84, %r25;
$L__BB1_4:
	.pragma "nounroll";
	rem.s32 	%r26, %r86, %r19;
	add.s32 	%r27, %r26, %r4;
	mul.wide.s32 	%rd10, %r27, 4;
	add.s64 	%rd11, %rd1, %rd10;
	add.s32 	%r28, %r26, %r5;
	mul.wide.s32 	%rd12, %r28, 4;
	add.s64 	%rd13, %rd2, %rd12;
	ld.global.f32 	%f1, [%rd13];
	atom.global.add.f32 	%f2, [%rd11], %f1;
	add.s32 	%r29, %r86, 1;
	rem.s32 	%r30, %r29, %r19;
	add.s32 	%r31, %r30, %r4;
	mul.wide.s32 	%rd14, %r31, 4;
	add.s64 	%rd15, %rd1, %rd14;
	add.s32 	%r32, %r30, %r5;
	mul.wide.s32 	%rd16, %r32, 4;
	add.s64 	%rd17, %rd2, %rd16;
	ld.global.f32 	%f3, [%rd17];
	atom.global.add.f32 	%f4, [%rd15], %f3;
	add.s32 	%r33, %r86, 2;
	rem.s32 	%r34, %r33, %r19;
	add.s32 	%r35, %r34, %r4;
	mul.wide.s32 	%rd18, %r35, 4;
	add.s64 	%rd19, %rd1, %rd18;
	add.s32 	%r36, %r34, %r5;
	mul.wide.s32 	%rd20, %r36, 4;
	add.s64 	%rd21, %rd2, %rd20;
	ld.global.f32 	%f5, [%rd21];
	atom.global.add.f32 	%f6, [%rd19], %f5;
	add.s32 	%r37, %r86, 3;
	rem.s32 	%r38, %r37, %r19;
	add.s32 	%r39, %r38, %r4;
	mul.wide.s32 	%rd22, %r39, 4;
	add.s64 	%rd23, %rd1, %rd22;
	add.s32 	%r40, %r38, %r5;
	mul.wide.s32 	%rd24, %r40, 4;
	add.s64 	%rd25, %rd2, %rd24;
	ld.global.f32 	%f7, [%rd25];
	atom.global.add.f32 	%f8, [%rd23], %f7;
	add.s32 	%r41, %r86, 4;
	rem.s32 	%r42, %r41, %r19;
	add.s32 	%r43, %r42, %r4;
	mul.wide.s32 	%rd26, %r43, 4;
	add.s64 	%rd27, %rd1, %rd26;
	add.s32 	%r44, %r42, %r5;
	mul.wide.s32 	%rd28, %r44, 4;
	add.s64 	%rd29, %rd2, %rd28;
	ld.global.f32 	%f9, [%rd29];
	atom.global.add.f32 	%f10, [%rd27], %f9;
	add.s32 	%r45, %r86, 5;
	rem.s32 	%r46, %r45, %r19;
	add.s32 	%r47, %r46, %r4;
	mul.wide.s32 	%rd30, %r47, 4;
	add.s64 	%rd31, %rd1, %rd30;
	add.s32 	%r48, %r46, %r5;
	mul.wide.s32 	%rd32, %r48, 4;
	add.s64 	%rd33, %rd2, %rd32;
	ld.global.f32 	%f11, [%rd33];
	atom.global.add.f32 	%f12, [%rd31], %f11;
	add.s32 	%r49, %r86, 6;
	rem.s32 	%r50, %r49, %r19;
	add.s32 	%r51, %r50, %r4;
	mul.wide.s32 	%rd34, %r51, 4;
	add.s64 	%rd35, %rd1, %rd34;
	add.s32 	%r52, %r50, %r5;
	mul.wide.s32 	%rd36, %r52, 4;
	add.s64 	%rd37, %rd2, %rd36;
	ld.global.f32 	%f13, [%rd37];
	atom.global.add.f32 	%f14, [%rd35], %f13;
	add.s32 	%r53, %r86, 7;
	rem.s32 	%r54, %r53, %r19;
	add.s32 	%r55, %r54, %r4;
	mul.wide.s32 	%rd38, %r55, 4;
	add.s64 	%rd39, %rd1, %rd38;
	add.s32 	%r56, %r54, %r5;
	mul.wide.s32 	%rd40, %r56, 4;
	add.s64 	%rd41, %rd2, %rd40;
	ld.global.f32 	%f15, [%rd41];
	atom.global.add.f32 	%f16, [%rd39], %f15;
	add.s32 	%r86, %r86, 8;
	add.s32 	%r84, %r84, 8;
	setp.ne.s32 	%p4, %r84, 0;
	@%p4 bra 	$L__BB1_4;
$L__BB1_5:
	setp.eq.s32 	%p5, %r6, 0;
	@%p5 bra 	$L__BB1_13;
	and.b32  	%r14, %r19, 3;
	setp.lt.u32 	%p6, %r6, 4;
	@%p6 bra 	$L__BB1_8;
	rem.s32 	%r57, %r86, %r19;
	add.s32 	%r58, %r57, %r4;
	mul.wide.s32 	%rd42, %r58, 4;
	add.s64 	%rd43, %rd1, %rd42;
	add.s32 	%r59, %r57, %r5;
	mul.wide.s32 	%rd44, %r59, 4;
	add.s64 	%rd45, %rd2, %rd44;
	ld.global.f32 	%f17, [%rd45];
	atom.global.add.f32 	%f18, [%rd43], %f17;
	add.s32 	%r60, %r86, 1;
	rem.s32 	%r61, %r60, %r19;
	add.s32 	%r62, %r61, %r4;
	mul.wide.s32 	%rd46, %r62, 4;
	add.s64 	%rd47, %rd1, %rd46;
	add.s32 	%r63, %r61, %r5;
	mul.wide.s32 	%rd48, %r63, 4;
	add.s64 	%rd49, %rd2, %rd48;
	ld.global.f32 	%f19, [%rd49];
	atom.global.add.f32 	%f20, [%rd47], %f19;
	add.s32 	%r64, %r86, 2;
	rem.s32 	%r65, %r64, %r19;
	add.s32 	%r66, %r65, %r4;
	mul.wide.s32 	%rd50, %r66, 4;
	add.s64 	%rd51, %rd1, %rd50;
	add.s32 	%r67, %r65, %r5;
	mul.wide.s32 	%rd52, %r67, 4;
	add.s64 	%rd53, %rd2, %rd52;
	ld.global.f32 	%f21, [%rd53];
	atom.global.add.f32 	%f22, [%rd51], %f21;
	add.s32 	%r68, %r86, 3;
	rem.s32 	%r69, %r68, %r19;
	add.s32 	%r70, %r69, %r4;
	mul.wide.s32 	%rd54, %r70, 4;
	add.s64 	%rd55, %rd1, %rd54;
	add.s32 	%r71, %r69, %r5;
	mul.wide.s32 	%rd56, %r71, 4;
	add.s64 	%rd57, %rd2, %rd56;
	ld.global.f32 	%f23, [%rd57];
	atom.global.add.f32 	%f24, [%rd55], %f23;
	add.s32 	%r86, %r86, 4;
$L__BB1_8:
	setp.eq.s32 	%p7, %r14, 0;
	@%p7 bra 	$L__BB1_13;
	setp.eq.s32 	%p8, %r14, 1;
	@%p8 bra 	$L__BB1_11;
	rem.s32 	%r72, %r86, %r19;
	add.s32 	%r73, %r72, %r4;
	mul.wide.s32 	%rd58, %r73, 4;
	add.s64 	%rd59, %rd1, %rd58;
	add.s32 	%r74, %r72, %r5;
	mul.wide.s32 	%rd60, %r74, 4;
	add.s64 	%rd61, %rd2, %rd60;
	ld.global.f32 	%f25, [%rd61];
	atom.global.add.f32 	%f26, [%rd59], %f25;
	add.s32 	%r75, %r86, 1;
	rem.s32 	%r76, %r75, %r19;
	add.s32 	%r77, %r76, %r4;
	mul.wide.s32 	%rd62, %r77, 4;
	add.s64 	%rd63, %rd1, %rd62;
	add.s32 	%r78, %r76, %r5;
	mul.wide.s32 	%rd64, %r78, 4;
	add.s64 	%rd65, %rd2, %rd64;
	ld.global.f32 	%f27, [%rd65];
	atom.global.add.f32 	%f28, [%rd63], %f27;
	add.s32 	%r86, %r86, 2;
$L__BB1_11:
	and.b32  	%r79, %r19, 1;
	setp.eq.b32 	%p9, %r79, 1;
	not.pred 	%p10, %p9;
	@%p10 bra 	$L__BB1_13;
	rem.s32 	%r80, %r86, %r19;
	add.s32 	%r81, %r80, %r4;
	mul.wide.s32 	%rd66, %r81, 4;
	add.s64 	%rd67, %rd1, %rd66;
	add.s32 	%r82, %r80, %r5;
	mul.wide.s32 	%rd68, %r82, 4;
	add.s64 	%rd69, %rd2, %rd68;
	ld.global.f32 	%f29, [%rd69];
	atom.global.add.f32 	%f30, [%rd67], %f29;
$L__BB1_13:
	cvta.to.global.u64 	%rd70, %rd3;
	mul.wide.s32 	%rd71, %r3, 4;
	add.s64 	%rd72, %rd70, %rd71;
	atom.global.add.u32 	%r83, [%rd72], 1;
$L__BB1_14:
	ret;

}
	// .globl	_Z23finalizeCentroidsKernelPfPKfPKiiiS_
.visible .entry _Z23finalizeCentroidsKernelPfPKfPKiiiS_(
	.param .u64 .ptr .align 1 _Z23finalizeCentroidsKernelPfPKfPKiiiS__param_0,
	.param .u64 .ptr .align 1 _Z23finalizeCentroidsKernelPfPKfPKiiiS__param_1,
	.param .u64 .ptr .align 1 _Z23finalizeCentroidsKernelPfPKfPKiiiS__param_2,
	.param .u32 _Z23finalizeCentroidsKernelPfPKfPKiiiS__param_3,
	.param .u32 _Z23finalizeCentroidsKernelPfPKfPKiiiS__param_4,
	.param .u64 .ptr .align 1 _Z23finalizeCentroidsKernelPfPKfPKiiiS__param_5
)
{
	.reg .pred 	%p<15>;
	.reg .b32 	%r<57>;
	.reg .b32 	%f<118>;
	.reg .b64 	%rd<25>;
	// demoted variable
	.shared .align 4 .f32 _ZZ23finalizeCentroidsKernelPfPKfPKiiiS_E16sh_distCentroids;
	ld.param.u64 	%rd8, [_Z23finalizeCentroidsKernelPfPKfPKiiiS__param_0];
	ld.param.u64 	%rd9, [_Z23finalizeCentroidsKernelPfPKfPKiiiS__param_1];
	ld.param.u64 	%rd7, [_Z23finalizeCentroidsKernelPfPKfPKiiiS__param_2];
	ld.param.u32 	%r23, [_Z23finalizeCentroidsKernelPfPKfPKiiiS__param_3];
	ld.param.u32 	%r24, [_Z23finalizeCentroidsKernelPfPKfPKiiiS__param_4];
	ld.param.u64 	%rd10, [_Z23finalizeCentroidsKernelPfPKfPKiiiS__param_5];
	cvta.to.global.u64 	%rd1, %rd9;
	cvta.to.global.u64 	%rd2, %rd8;
	cvta.to.global.u64 	%rd3, %rd10;
	mov.u32 	%r1, %tid.x;
	setp.ne.s32 	%p1, %r1, 0;
	@%p1 bra 	$L__BB2_2;
	mov.b32 	%r25, 0;
	st.shared.u32 	[_ZZ23finalizeCentroidsKernelPfPKfPKiiiS_E16sh_distCentroids], %r25;
$L__BB2_2:
	bar.sync 	0;
	mov.u32 	%r26, %ctaid.x;
	mov.u32 	%r27, %ntid.x;
	mad.lo.s32 	%r2, %r26, %r27, %r1;
	setp.ge.s32 	%p2, %r2, %r23;
	@%p2 bra 	$L__BB2_17;
	setp.lt.s32 	%p3, %r24, 1;
	mov.f32 	%f117, 0f00000000;
	@%p3 bra 	$L__BB2_15;
	mul.lo.s32 	%r3, %r24, %r2;
	cvta.to.global.u64 	%rd11, %rd7;
	mul.wide.s32 	%rd12, %r2, 4;
	add.s64 	%rd4, %rd11, %rd12;
	and.b32  	%r4, %r24, 7;
	setp.lt.u32 	%p4, %r24, 8;
	mov.f32 	%f117, 0f00000000;
	mov.b32 	%r53, 0;
	@%p4 bra 	$L__BB2_7;
	and.b32  	%r53, %r24, 2147483640;
	neg.s32 	%r51, %r53;
	add.s64 	%rd5, %rd2, 16;
	add.s64 	%rd6, %rd1, 16;
	mov.f32 	%f117, 0f00000000;
	mov.u32 	%r50, %r3;
$L__BB2_6:
	.pragma "nounroll";
	mul.wide.s32 	%rd13, %r50, 4;
	add.s64 	%rd14, %rd5, %rd13;
	add.s64 	%rd15, %rd6, %rd13;
	ld.global.f32 	%f18, [%rd14+-16];
	ld.global.f32 	%f19, [%rd15+-16];
	ld.global.u32 	%r29, [%rd4];
	cvt.rn.f32.s32 	%f20, %r29;
	div.rn.f32 	%f21, %f19, %f20;
	st.global.f32 	[%rd14+-16], %f21;
	sub.f32 	%f22, %f21, %f18;
	fma.rn.f32 	%f23, %f22, %f22, %f117;
	ld.global.f32 	%f24, [%rd14+-12];
	ld.global.f32 	%f25, [%rd15+-12];
	ld.global.u32 	%r30, [%rd4];
	cvt.rn.f32.s32 	%f26, %r30;
	div.rn.f32 	%f27, %f25, %f26;
	st.global.f32 	[%rd14+-12], %f27;
	sub.f32 	%f28, %f27, %f24;
	fma.rn.f32 	%f29, %f28, %f28, %f23;
	ld.global.f32 	%f30, [%rd14+-8];
	ld.global.f32 	%f31, [%rd15+-8];
	ld.global.u32 	%r31, [%rd4];
	cvt.rn.f32.s32 	%f32, %r31;
	div.rn.f32 	%f33, %f31, %f32;
	st.global.f32 	[%rd14+-8], %f33;
	sub.f32 	%f34, %f33, %f30;
	fma.rn.f32 	%f35, %f34, %f34, %f29;
	ld.global.f32 	%f36, [%rd14+-4];
	ld.global.f32 	%f37, [%rd15+-4];
	ld.global.u32 	%r32, [%rd4];
	cvt.rn.f32.s32 	%f38, %r32;
	div.rn.f32 	%f39, %f37, %f38;
	st.global.f32 	[%rd14+-4], %f39;
	sub.f32 	%f40, %f39, %f36;
	fma.rn.f32 	%f41, %f40, %f40, %f35;
	ld.global.f32 	%f42, [%rd14];
	ld.global.f32 	%f43, [%rd15];
	ld.global.u32 	%r33, [%rd4];
	cvt.rn.f32.s32 	%f44, %r33;
	div.rn.f32 	%f45, %f43, %f44;
	st.global.f32 	[%rd14], %f45;
	sub.f32 	%f46, %f45, %f42;
	fma.rn.f32 	%f47, %f46, %f46, %f41;
	ld.global.f32 	%f48, [%rd14+4];
	ld.global.f32 	%f49, [%rd15+4];
	ld.global.u32 	%r34, [%rd4];
	cvt.rn.f32.s32 	%f50, %r34;
	div.rn.f32 	%f51, %f49, %f50;
	st.global.f32 	[%rd14+4], %f51;
	sub.f32 	%f52, %f51, %f48;
	fma.rn.f32 	%f53, %f52, %f52, %f47;
	ld.global.f32 	%f54, [%rd14+8];
	ld.global.f32 	%f55, [%rd15+8];
	ld.global.u32 	%r35, [%rd4];
	cvt.rn.f32.s32 	%f56, %r35;
	div.rn.f32 	%f57, %f55, %f56;
	st.global.f32 	[%rd14+8], %f57;
	sub.f32 	%f58, %f57, %f54;
	fma.rn.f32 	%f59, %f58, %f58, %f53;
	ld.global.f32 	%f60, [%rd14+12];
	ld.global.f32 	%f61, [%rd15+12];
	ld.global.u32 	%r36, [%rd4];
	cvt.rn.f32.s32 	%f62, %r36;
	div.rn.f32 	%f63, %f61, %f62;
	st.global.f32 	[%rd14+12], %f63;
	sub.f32 	%f64, %f63, %f60;
	fma.rn.f32 	%f117, %f64, %f64, %f59;
	add.s32 	%r51, %r51, 8;
	add.s32 	%r50, %r50, 8;
	setp.ne.s32 	%p5, %r51, 0;
	@%p5 bra 	$L__BB2_6;
$L__BB2_7:
	setp.eq.s32 	%p6, %r4, 0;
	@%p6 bra 	$L__BB2_15;
	and.b32  	%r12, %r24, 3;
	setp.lt.u32 	%p7, %r4, 4;
	@%p7 bra 	$L__BB2_10;
	add.s32 	%r37, %r53, %r3;
	mul.wide.s32 	%rd16, %r37, 4;
	add.s64 	%rd17, %rd2, %rd16;
	ld.global.f32 	%f66, [%rd17];
	add.s64 	%rd18, %rd1, %rd16;
	ld.global.f32 	%f67, [%rd18];
	ld.global.u32 	%r38, [%rd4];
	cvt.rn.f32.s32 	%f68, %r38;
	div.rn.f32 	%f69, %f67, %f68;
	st.global.f32 	[%rd17], %f69;
	sub.f32 	%f70, %f69, %f66;
	fma.rn.f32 	%f71, %f70, %f70, %f117;
	ld.global.f32 	%f72, [%rd17+4];
	ld.global.f32 	%f73, [%rd18+4];
	ld.global.u32 	%r39, [%rd4];
	cvt.rn.f32.s32 	%f74, %r39;
	div.rn.f32 	%f75, %f73, %f74;
	st.global.f32 	[%rd17+4], %f75;
	sub.f32 	%f76, %f75, %f72;
	fma.rn.f32 	%f77, %f76, %f76, %f71;
	ld.global.f32 	%f78, [%rd17+8];
	ld.global.f32 	%f79, [%rd18+8];
	ld.global.u32 	%r40, [%rd4];
	cvt.rn.f32.s32 	%f80, %r40;
	div.rn.f32 	%f81, %f79, %f80;
	st.global.f32 	[%rd17+8], %f81;
	sub.f32 	%f82, %f81, %f78;
	fma.rn.f32 	%f83, %f82, %f82, %f77;
	ld.global.f32 	%f84, [%rd17+12];
	ld.global.f32 	%f85, [%rd18+12];
	ld.global.u32 	%r41, [%rd4];
	cvt.rn.f32.s32 	%f86, %r41;
	div.rn.f32 	%f87, %f85, %f86;
	st.global.f32 	[%rd17+12], %f87;
	sub.f32 	%f88, %f87, %f84;
	fma.rn.f32 	%f117, %f88, %f88, %f83;
	add.s32 	%r53, %r53, 4;
$L__BB2_10:
	setp.eq.s32 	%p8, %r12, 0;
	@%p8 bra 	$L__BB2_15;
	setp.eq.s32 	%p9, %r12, 1;
	@%p9 bra 	$L__BB2_13;
	add.s32 	%r42, %r53, %r3;
	mul.wide.s32 	%rd19, %r42, 4;
	add.s64 	%rd20, %rd2, %rd19;
	ld.global.f32 	%f90, [%rd20];
	add.s64 	%rd21, %rd1, %rd19;
	ld.global.f32 	%f91, [%rd21];
	ld.global.u32 	%r43, [%rd4];
	cvt.rn.f32.s32 	%f92, %r43;
	div.rn.f32 	%f93, %f91, %f92;
	st.global.f32 	[%rd20], %f93;
	sub.f32 	%f94, %f93, %f90;
	fma.rn.f32 	%f95, %f94, %f94, %f117;
	ld.global.f32 	%f96, [%rd20+4];
	ld.global.f32 	%f97, [%rd21+4];
	ld.global.u32 	%r44, [%rd4];
	cvt.rn.f32.s32 	%f98, %r44;
	div.rn.f32 	%f99, %f97, %f98;
	st.global.f32 	[%rd20+4], %f99;
	sub.f32 	%f100, %f99, %f96;
	fma.rn.f32 	%f117, %f100, %f100, %f95;
	add.s32 	%r53, %r53, 2;
$L__BB2_13:
	and.b32  	%r45, %r24, 1;
	setp.eq.b32 	%p10, %r45, 1;
	not.pred 	%p11, %p10;
	@%p11 bra 	$L__BB2_15;
	add.s32 	%r46, %r53, %r3;
	mul.wide.s32 	%rd22, %r46, 4;
	add.s64 	%rd23, %rd2, %rd22;
	ld.global.f32 	%f101, [%rd23];
	add.s64 	%rd24, %rd1, %rd22;
	ld.global.f32 	%f102, [%rd24];
	ld.global.u32 	%r47, [%rd4];
	cvt.rn.f32.s32 	%f103, %r47;
	div.rn.f32 	%f104, %f102, %f103;
	st.global.f32 	[%rd23], %f104;
	sub.f32 	%f105, %f104, %f101;
	fma.rn.f32 	%f117, %f105, %f105, %f117;
$L__BB2_15:
	ld.shared.u32 	%r55, [_ZZ23finalizeCentroidsKernelPfPKfPKiiiS_E16sh_distCentroids];
$L__BB2_16:
	mov.b32 	%f106, %r55;
	max.f32 	%f107, %f117, %f106;
	mov.b32 	%r48, %f107;
	atom.relaxed.shared.cas.b32 	%r19, [_ZZ23finalizeCentroidsKernelPfPKfPKiiiS_E16sh_distCentroids], %r55, %r48;
	setp.ne.s32 	%p12, %r55, %r19;
	mov.u32 	%r55, %r19;
	@%p12 bra 	$L__BB2_16;
$L__BB2_17:
	setp.ne.s32 	%p13, %r1, 0;
	bar.sync 	0;
	@%p13 bra 	$L__BB2_20;
	ld.shared.f32 	%f13, [_ZZ23finalizeCentroidsKernelPfPKfPKiiiS_E16sh_distCentroids];
	ld.global.u32 	%r56, [%rd3];
$L__BB2_19:
	mov.b32 	%f108, %r56;
	max.f32 	%f109, %f13, %f108;
	mov.b32 	%r49, %f109;
	atom.relaxed.global.cas.b32 	%r22, [%rd3], %r56, %r49;
	setp.ne.s32 	%p14, %r56, %r22;
	mov.u32 	%r56, %r22;
	@%p14 bra 	$L__BB2_19;
$L__BB2_20:
	ret;

}


// ===== COMPILED SASS (sm_100) =====

	.target	sm_100

	.elftype	@"ET_EXEC"


//--------------------- .note.nv.tkinfo           --------------------------
	.section	.note.nv.tkinfo,"",@"SHT_NOTE"
	.sectionflags	@"SHF_NOTE_NV_TKINFO"
	.tkinfo
        /*0018*/ 	.word	0x00000002
        /*0030*/ 	.string	""
        /*0030*/ 	.string	"ptxas"
        /*0030*/ 	.string	"Cuda compilation tools, release 13.0, V13.0.88"
        /*0030*/ 	.string	"Build cuda_13.0.r13.0/compiler.36424714_0"
        /*0030*/ 	.string	"-arch sm_100 -m 64 "



//--------------------- .note.nv.cuinfo           --------------------------
	.section	.note.nv.cuinfo,"",@"SHT_NOTE"
	.sectionflags	@"SHF_NOTE_NV_CUINFO"
        /*0018*/ 	.short	0x0002
        /*001a*/ 	.short	0x0064
        /*001c*/ 	.short	0x0082
	.zero		2


//--------------------- .nv.info                  --------------------------
	.section	.nv.info,"",@"SHT_CUDA_INFO"
	.align	4


	//----- nvinfo : EIATTR_REGCOUNT
	.align		4
        /*0000*/ 	.byte	0x04, 0x2f
        /*0002*/ 	.short	(.L_1 - .L_0)
	.align		4
.L_0:
        /*0004*/ 	.word	index@(_Z27assignDataToCentroidsKernelPKfS0_PiiiiS1_)
        /*0008*/ 	.word	0x00000020


	//----- nvinfo : EIATTR_FRAME_SIZE
	.align		4
.L_1:
        /*000c*/ 	.byte	0x04, 0x11
        /*000e*/ 	.short	(.L_3 - .L_2)
	.align		4
.L_2:
        /*0010*/ 	.word	index@(_Z27assignDataToCentroidsKernelPKfS0_PiiiiS1_)
        /*0014*/ 	.word	0x00000000


	//----- nvinfo : EIATTR_REGCOUNT
	.align		4
.L_3:
        /*0018*/ 	.byte	0x04, 0x2f
        /*001a*/ 	.short	(.L_5 - .L_4)
	.align		4
.L_4:
        /*001c*/ 	.word	index@(_Z21updateCentroidsKernelPKfPfPiPKiiii)
        /*0020*/ 	.word	0x0000001c


	//----- nvinfo : EIATTR_FRAME_SIZE
	.align		4
.L_5:
        /*0024*/ 	.byte	0x04, 0x11
        /*0026*/ 	.short	(.L_7 - .L_6)
	.align		4
.L_6:
        /*0028*/ 	.word	index@(_Z21updateCentroidsKernelPKfPfPiPKiiii)
        /*002c*/ 	.word	0x00000000


	//----- nvinfo : EIATTR_REGCOUNT
	.align		4
.L_7:
        /*0030*/ 	.byte	0x04, 0x2f
        /*0032*/ 	.short	(.L_9 - .L_8)
	.align		4
.L_8:
        /*0034*/ 	.word	index@(_Z23finalizeCentroidsKernelPfPKfPKiiiS_)
        /*0038*/ 	.word	0x00000020


	//----- nvinfo : EIATTR_FRAME_SIZE
	.align		4
.L_9:
        /*003c*/ 	.byte	0x04, 0x11
        /*003e*/ 	.short	(.L_11 - .L_10)
	.align		4
.L_10:
        /*0040*/ 	.word	index@($__internal_0_$__cuda_sm3x_div_rn_noftz_f32_slowpath)
        /*0044*/ 	.word	0x00000000


	//----- nvinfo : EIATTR_FRAME_SIZE
	.align		4
.L_11:
        /*0048*/ 	.byte	0x04, 0x11
        /*004a*/ 	.short	(.L_13 - .L_12)
	.align		4
.L_12:
        /*004c*/ 	.word	index@(_Z23finalizeCentroidsKernelPfPKfPKiiiS_)
        /*0050*/ 	.word	0x00000000


	//----- nvinfo : EIATTR_MIN_STACK_SIZE
	.align		4
.L_13:
        /*0054*/ 	.byte	0x04, 0x12
        /*0056*/ 	.short	(.L_15 - .L_14)
	.align		4
.L_14:
        /*0058*/ 	.word	index@(_Z23finalizeCentroidsKernelPfPKfPKiiiS_)
        /*005c*/ 	.word	0x00000000


	//----- nvinfo : EIATTR_MIN_STACK_SIZE
	.align		4
.L_15:
        /*0060*/ 	.byte	0x04, 0x12
        /*0062*/ 	.short	(.L_17 - .L_16)
	.align		4
.L_16:
        /*0064*/ 	.word	index@(_Z21updateCentroidsKernelPKfPfPiPKiiii)
        /*0068*/ 	.word	0x00000000


	//----- nvinfo : EIATTR_MIN_STACK_SIZE
	.align		4
.L_17:
        /*006c*/ 	.byte	0x04, 0x12
        /*006e*/ 	.short	(.L_19 - .L_18)
	.align		4
.L_18:
        /*0070*/ 	.word	index@(_Z27assignDataToCentroidsKernelPKfS0_PiiiiS1_)
        /*0074*/ 	.word	0x00000000
.L_19:


//--------------------- .nv.compat                --------------------------
	.section	.nv.compat,"",@"SHT_CUDA_COMPAT_INFO"
	.align	4
        /*0000*/ 	.byte	0x02, 0x09, 0x00, 0x00, 0x02, 0x02, 0x01, 0x00, 0x02, 0x05, 0x05, 0x00, 0x03, 0x07, 0x01, 0x01
        /*0010*/ 	.byte	0x02, 0x03, 0x00, 0x00, 0x02, 0x06, 0x01, 0x00, 0x04, 0x0b, 0x08, 0x00, 0x01, 0x00, 0x00, 0x00
        /*0020*/ 	.byte	0x00, 0x00, 0x00, 0x00


//--------------------- .nv.info._Z23finalizeCentroidsKernelPfPKfPKiiiS_ --------------------------
	.section	.nv.info._Z23finalizeCentroidsKernelPfPKfPKiiiS_,"",@"SHT_CUDA_INFO"
	.sectionflags	@""
	.align	4


	//----- nvinfo : EIATTR_CUDA_API_VERSION
	.align		4
        /*0000*/ 	.byte	0x04, 0x37
        /*0002*/ 	.short	(.L_21 - .L_20)
.L_20:
        /*0004*/ 	.word	0x00000082


	//----- nvinfo : EIATTR_KPARAM_INFO
	.align		4
.L_21:
        /*0008*/ 	.byte	0x04, 0x17
        /*000a*/ 	.short	(.L_23 - .L_22)
.L_22:
        /*000c*/ 	.word	0x00000000
        /*0010*/ 	.short	0x0005
        /*0012*/ 	.short	0x0020
        /*0014*/ 	.byte	0x00, 0xf5, 0x21, 0x00


	//----- nvinfo : EIATTR_KPARAM_INFO
	.align		4
.L_23:
        /*0018*/ 	.byte	0x04, 0x17
        /*001a*/ 	.short	(.L_25 - .L_24)
.L_24:
        /*001c*/ 	.word	0x00000000
        /*0020*/ 	.short	0x0004
        /*0022*/ 	.short	0x001c
        /*0024*/ 	.byte	0x00, 0xf0, 0x11, 0x00


	//----- nvinfo : EIATTR_KPARAM_INFO
	.align		4
.L_25:
        /*0028*/ 	.byte	0x04, 0x17
        /*002a*/ 	.short	(.L_27 - .L_26)
.L_26:
        /*002c*/ 	.word	0x00000000
        /*0030*/ 	.short	0x0003
        /*0032*/ 	.short	0x0018
        /*0034*/ 	.byte	0x00, 0xf0, 0x11, 0x00


	//----- nvinfo : EIATTR_KPARAM_INFO
	.align		4
.L_27:
        /*0038*/ 	.byte	0x04, 0x17
        /*003a*/ 	.short	(.L_29 - .L_28)
.L_28:
        /*003c*/ 	.word	0x00000000
        /*0040*/ 	.short	0x0002
        /*0042*/ 	.short	0x0010
        /*0044*/ 	.byte	0x00, 0xf5, 0x21, 0x00


	//----- nvinfo : EIATTR_KPARAM_INFO
	.align		4
.L_29:
        /*0048*/ 	.byte	0x04, 0x17
        /*004a*/ 	.short	(.L_31 - .L_30)
.L_30:
        /*004c*/ 	.word	0x00000000
        /*0050*/ 	.short	0x0001
        /*0052*/ 	.short	0x0008
        /*0054*/ 	.byte	0x00, 0xf5, 0x21, 0x00


	//----- nvinfo : EIATTR_KPARAM_INFO
	.align		4
.L_31:
        /*0058*/ 	.byte	0x04, 0x17
        /*005a*/ 	.short	(.L_33 - .L_32)
.L_32:
        /*005c*/ 	.word	0x00000000
        /*0060*/ 	.short	0x0000
        /*0062*/ 	.short	0x0000
        /*0064*/ 	.byte	0x00, 0xf5, 0x21, 0x00


	//----- nvinfo : EIATTR_SPARSE_MMA_MASK
	.align		4
.L_33:
        /*0068*/ 	.byte	0x03, 0x50
        /*006a*/ 	.short	0x0000


	//----- nvinfo : EIATTR_MAXREG_COUNT
	.align		4
        /*006c*/ 	.byte	0x03, 0x1b
        /*006e*/ 	.short	0x00ff


	//----- nvinfo : EIATTR_NUM_BARRIERS
	.align		4
        /*0070*/ 	.byte	0x02, 0x4c
        /*0072*/ 	.byte	0x01
	.zero		1


	//----- nvinfo : EIATTR_MERCURY_ISA_VERSION
	.align		4
        /*0074*/ 	.byte	0x03, 0x5f
        /*0076*/ 	.short	0x0101


	//----- nvinfo : EIATTR_VRC_CTA_INIT_COUNT
	.align		4
        /*0078*/ 	.byte	0x02, 0x4a
	.zero		1
	.zero		1


	//----- nvinfo : EIATTR_EXIT_INSTR_OFFSETS
	.align		4
        /*007c*/ 	.byte	0x04, 0x1c
        /*007e*/ 	.short	(.L_35 - .L_34)


	//   ....[0]....
.L_34:
        /*0080*/ 	.word	0x00001830


	//   ....[1]....
        /*0084*/ 	.word	0x00001900


	//----- nvinfo : EIATTR_CRS_STACK_SIZE
	.align		4
.L_35:
        /*0088*/ 	.byte	0x04, 0x1e
        /*008a*/ 	.short	(.L_37 - .L_36)
.L_36:
        /*008c*/ 	.word	0x00000000


	//----- nvinfo : EIATTR_CBANK_PARAM_SIZE
	.align		4
.L_37:
        /*0090*/ 	.byte	0x03, 0x19
        /*0092*/ 	.short	0x0028


	//----- nvinfo : EIATTR_PARAM_CBANK
	.align		4
        /*0094*/ 	.byte	0x04, 0x0a
        /*0096*/ 	.short	(.L_39 - .L_38)
	.align		4
.L_38:
        /*0098*/ 	.word	index@(.nv.constant0._Z23finalizeCentroidsKernelPfPKfPKiiiS_)
        /*009c*/ 	.short	0x0380
        /*009e*/ 	.short	0x0028


	//----- nvinfo : EIATTR_SW_WAR
	.align		4
.L_39:
        /*00a0*/ 	.byte	0x04, 0x36
        /*00a2*/ 	.short	(.L_41 - .L_40)
.L_40:
        /*00a4*/ 	.word	0x00000008
.L_41:


//--------------------- .nv.info._Z21updateCentroidsKernelPKfPfPiPKiiii --------------------------
	.section	.nv.info._Z21updateCentroidsKernelPKfPfPiPKiiii,"",@"SHT_CUDA_INFO"
	.sectionflags	@""
	.align	4


	//----- nvinfo : EIATTR_CUDA_API_VERSION
	.align		4
        /*0000*/ 	.byte	0x04, 0x37
        /*0002*/ 	.short	(.L_43 - .L_42)
.L_42:
        /*0004*/ 	.word	0x00000082


	//----- nvinfo : EIATTR_KPARAM_INFO
	.align		4
.L_43:
        /*0008*/ 	.byte	0x04, 0x17
        /*000a*/ 	.short	(.L_45 - .L_44)
.L_44:
        /*000c*/ 	.word	0x00000000
        /*0010*/ 	.short	0x0006
        /*0012*/ 	.short	0x0028
        /*0014*/ 	.byte	0x00, 0xf0, 0x11, 0x00


	//----- nvinfo : EIATTR_KPARAM_INFO
	.align		4
.L_45:
        /*0018*/ 	.byte	0x04, 0x17
        /*001a*/ 	.short	(.L_47 - .L_46)
.L_46:
        /*001c*/ 	.word	0x00000000
        /*0020*/ 	.short	0x0005
        /*0022*/ 	.short	0x0024
        /*0024*/ 	.byte	0x00, 0xf0, 0x11, 0x00


	//----- nvinfo : EIATTR_KPARAM_INFO
	.align		4
.L_47:
        /*0028*/ 	.byte	0x04, 0x17
        /*002a*/ 	.short	(.L_49 - .L_48)
.L_48:
        /*002c*/ 	.word	0x00000000
        /*0030*/ 	.short	0x0004
        /*0032*/ 	.short	0x0020
        /*0034*/ 	.byte	0x00, 0xf0, 0x11, 0x00


	//----- nvinfo : EIATTR_KPARAM_INFO
	.align		4
.L_49:
        /*0038*/ 	.byte	0x04, 0x17
        /*003a*/ 	.short	(.L_51 - .L_50)
.L_50:
        /*003c*/ 	.word	0x00000000
        /*0040*/ 	.short	0x0003
        /*0042*/ 	.short	0x0018
        /*0044*/ 	.byte	0x00, 0xf5, 0x21, 0x00


	//----- nvinfo : EIATTR_KPARAM_INFO
	.align		4
.L_51:
        /*0048*/ 	.byte	0x04, 0x17
        /*004a*/ 	.short	(.L_53 - .L_52)
.L_52:
        /*004c*/ 	.word	0x00000000
        /*0050*/ 	.short	0x0002
        /*0052*/ 	.short	0x0010
        /*0054*/ 	.byte	0x00, 0xf5, 0x21, 0x00


	//----- nvinfo : EIATTR_KPARAM_INFO
	.align		4
.L_53:
        /*0058*/ 	.byte	0x04, 0x17
        /*005a*/ 	.short	(.L_55 - .L_54)
.L_54:
        /*005c*/ 	.word	0x00000000
        /*0060*/ 	.short	0x0001
        /*0062*/ 	.short	0x0008
        /*0064*/ 	.byte	0x00, 0xf5, 0x21, 0x00


	//----- nvinfo : EIATTR_KPARAM_INFO
	.align		4
.L_55:
        /*0068*/ 	.byte	0x04, 0x17
        /*006a*/ 	.short	(.L_57 - .L_56)
.L_56:
        /*006c*/ 	.word	0x00000000
        /*0070*/ 	.short	0x0000
        /*0072*/ 	.short	0x0000
        /*0074*/ 	.byte	0x00, 0xf5, 0x21, 0x00


	//----- nvinfo : EIATTR_SPARSE_MMA_MASK
	.align		4
.L_57:
        /*0078*/ 	.byte	0x03, 0x50
        /*007a*/ 	.short	0x0000


	//----- nvinfo : EIATTR_MAXREG_COUNT
	.align		4
        /*007c*/ 	.byte	0x03, 0x1b
        /*007e*/ 	.short	0x00ff


	//----- nvinfo : EIATTR_MERCURY_ISA_VERSION
	.align		4
        /*0080*/ 	.byte	0x03, 0x5f
        /*0082*/ 	.short	0x0101


	//----- nvinfo : EIATTR_VRC_CTA_INIT_COUNT
	.align		4
        /*0084*/ 	.byte	0x02, 0x4a
	.zero		1
	.zero		1


	//----- nvinfo : EIATTR_EXIT_INSTR_OFFSETS
	.align		4
        /*0088*/ 	.byte	0x04, 0x1c
        /*008a*/ 	.short	(.L_59 - .L_58)


	//   ....[0]....
.L_58:
        /*008c*/ 	.word	0x00000070


	//   ....[1]....
        /*0090*/ 	.word	0x00001810


	//----- nvinfo : EIATTR_CRS_STACK_SIZE
	.align		4
.L_59:
        /*0094*/ 	.byte	0x04, 0x1e
        /*0096*/ 	.short	(.L_61 - .L_60)
.L_60:
        /*0098*/ 	.word	0x00000000


	//----- nvinfo : EIATTR_CBANK_PARAM_SIZE
	.align		4
.L_61:
        /*009c*/ 	.byte	0x03, 0x19
        /*009e*/ 	.short	0x002c


	//----- nvinfo : EIATTR_PARAM_CBANK
	.align		4
        /*00a0*/ 	.byte	0x04, 0x0a
        /*00a2*/ 	.short	(.L_63 - .L_62)
	.align		4
.L_62:
        /*00a4*/ 	.word	index@(.nv.constant0._Z21updateCentroidsKernelPKfPfPiPKiiii)
        /*00a8*/ 	.short	0x0380
        /*00aa*/ 	.short	0x002c


	//----- nvinfo : EIATTR_SW_WAR
	.align		4
.L_63:
        /*00ac*/ 	.byte	0x04, 0x36
        /*00ae*/ 	.short	(.L_65 - .L_64)
.L_64:
        /*00b0*/ 	.word	0x00000008
.L_65:


//--------------------- .nv.info._Z27assignDataToCentroidsKernelPKfS0_PiiiiS1_ --------------------------
	.section	.nv.info._Z27assignDataToCentroidsKernelPKfS0_PiiiiS1_,"",@"SHT_CUDA_INFO"
	.sectionflags	@""
	.align	4


	//----- nvinfo : EIATTR_CUDA_API_VERSION
	.align		4
        /*0000*/ 	.byte	0x04, 0x37
        /*0002*/ 	.short	(.L_67 - .L_66)
.L_66:
        /*0004*/ 	.word	0x00000082


	//----- nvinfo : EIATTR_KPARAM_INFO
	.align		4
.L_67:
        /*0008*/ 	.byte	0x04, 0x17
        /*000a*/ 	.short	(.L_69 - .L_68)
.L_68:
        /*000c*/ 	.word	0x00000000
        /*0010*/ 	.short	0x0006
        /*0012*/ 	.short	0x0028
        /*0014*/ 	.byte	0x00, 0xf5, 0x21, 0x00


	//----- nvinfo : EIATTR_KPARAM_INFO
	.align		4
.L_69:
        /*0018*/ 	.byte	0x04, 0x17
        /*001a*/ 	.short	(.L_71 - .L_70)
.L_70:
        /*001c*/ 	.word	0x00000000
        /*0020*/ 	.short	0x0005
        /*0022*/ 	.short	0x0020
        /*0024*/ 	.byte	0x00, 0xf0, 0x11, 0x00


	//----- nvinfo : EIATTR_KPARAM_INFO
	.align		4
.L_71:
        /*0028*/ 	.byte	0x04, 0x17
        /*002a*/ 	.short	(.L_73 - .L_72)
.L_72:
        /*002c*/ 	.word	0x00000000
        /*0030*/ 	.short	0x0004
        /*0032*/ 	.short	0x001c
        /*0034*/ 	.byte	0x00, 0xf0, 0x11, 0x00


	//----- nvinfo : EIATTR_KPARAM_INFO
	.align		4
.L_73:
        /*0038*/ 	.byte	0x04, 0x17
        /*003a*/ 	.short	(.L_75 - .L_74)
.L_74:
        /*003c*/ 	.word	0x00000000
        /*0040*/ 	.short	0x0003
        /*0042*/ 	.short	0x0018
        /*0044*/ 	.byte	0x00, 0xf0, 0x11, 0x00


	//----- nvinfo : EIATTR_KPARAM_INFO
	.align		4
.L_75:
        /*0048*/ 	.byte	0x04, 0x17
        /*004a*/ 	.short	(.L_77 - .L_76)
.L_76:
        /*004c*/ 	.word	0x00000000
        /*0050*/ 	.short	0x0002
        /*0052*/ 	.short	0x0010
        /*0054*/ 	.byte	0x00, 0xf5, 0x21, 0x00


	//----- nvinfo : EIATTR_KPARAM_INFO
	.align		4
.L_77:
        /*0058*/ 	.byte	0x04, 0x17
        /*005a*/ 	.short	(.L_79 - .L_78)
.L_78:
        /*005c*/ 	.word	0x00000000
        /*0060*/ 	.short	0x0001
        /*0062*/ 	.short	0x0008
        /*0064*/ 	.byte	0x00, 0xf5, 0x21, 0x00


	//----- nvinfo : EIATTR_KPARAM_INFO
	.align		4
.L_79:
        /*0068*/ 	.byte	0x04, 0x17
        /*006a*/ 	.short	(.L_81 - .L_80)
.L_80:
        /*006c*/ 	.word	0x00000000
        /*0070*/ 	.short	0x0000
        /*0072*/ 	.short	0x0000
        /*0074*/ 	.byte	0x00, 0xf5, 0x21, 0x00


	//----- nvinfo : EIATTR_SPARSE_MMA_MASK
	.align		4
.L_81:
        /*0078*/ 	.byte	0x03, 0x50
        /*007a*/ 	.short	0x0000


	//----- nvinfo : EIATTR_MAXREG_COUNT
	.align		4
        /*007c*/ 	.byte	0x03, 0x1b
        /*007e*/ 	.short	0x00ff


	//----- nvinfo : EIATTR_NUM_BARRIERS
	.align		4
        /*0080*/ 	.byte	0x02, 0x4c
        /*0082*/ 	.byte	0x01
	.zero		1


	//----- nvinfo : EIATTR_MERCURY_ISA_VERSION
	.align		4
        /*0084*/ 	.byte	0x03, 0x5f
        /*0086*/ 	.short	0x0101


	//----- nvinfo : EIATTR_VRC_CTA_INIT_COUNT
	.align		4
        /*0088*/ 	.byte	0x02, 0x4a
	.zero		1
	.zero		1


	//----- nvinfo : EIATTR_EXIT_INSTR_OFFSETS
	.align		4
        /*008c*/ 	.byte	0x04, 0x1c
        /*008e*/ 	.short	(.L_83 - .L_82)


	//   ....[0]....
.L_82:
        /*0090*/ 	.word	0x00000f20


	//   ....[1]....
        /*0094*/ 	.word	0x00000fa0


	//----- nvinfo : EIATTR_CRS_STACK_SIZE
	.align		4
.L_83:
        /*0098*/ 	.byte	0x04, 0x1e
        /*009a*/ 	.short	(.L_85 - .L_84)
.L_84:
        /*009c*/ 	.word	0x00000000


	//----- nvinfo : EIATTR_CBANK_PARAM_SIZE
	.align		4
.L_85:
        /*00a0*/ 	.byte	0x03, 0x19
        /*00a2*/ 	.short	0x0030


	//----- nvinfo : EIATTR_PARAM_CBANK
	.align		4
        /*00a4*/ 	.byte	0x04, 0x0a
        /*00a6*/ 	.short	(.L_87 - .L_86)
	.align		4
.L_86:
        /*00a8*/ 	.word	index@(.nv.constant0._Z27assignDataToCentroidsKernelPKfS0_PiiiiS1_)
        /*00ac*/ 	.short	0x0380
        /*00ae*/ 	.short	0x0030


	//----- nvinfo : EIATTR_SW_WAR
	.align		4
.L_87:
        /*00b0*/ 	.byte	0x04, 0x36
        /*00b2*/ 	.short	(.L_89 - .L_88)
.L_88:
        /*00b4*/ 	.word	0x00000008
.L_89:


//--------------------- .nv.callgraph             --------------------------
	.section	.nv.callgraph,"",@"SHT_CUDA_CALLGRAPH"
	.align	4
	.sectionentsize	8
	.align		4
        /*0000*/ 	.word	0x00000000
	.align		4
        /*0004*/ 	.word	0xffffffff
	.align		4
        /*0008*/ 	.word	0x00000000
	.align		4
        /*000c*/ 	.word	0xfffffffe
	.align		4
        /*0010*/ 	.word	0x00000000
	.align		4
        /*0014*/ 	.word	0xfffffffd
	.align		4
        /*0018*/ 	.word	0x00000000
	.align		4
        /*001c*/ 	.word	0xfffffffc


//--------------------- .text._Z23finalizeCentroidsKernelPfPKfPKiiiS_ --------------------------
	.section	.text._Z23finalizeCentroidsKernelPfPKfPKiiiS_,"ax",@progbits
	.align	128
        .global         _Z23finalizeCentroidsKernelPfPKfPKiiiS_
        .type           _Z23finalizeCentroidsKernelPfPKfPKiiiS_,@function
        .size           _Z23finalizeCentroidsKernelPfPKfPKiiiS_,(.L_x_76 - _Z23finalizeCentroidsKernelPfPKfPKiiiS_)
        .other          _Z23finalizeCentroidsKernelPfPKfPKiiiS_,@"STO_CUDA_ENTRY STV_DEFAULT"
_Z23finalizeCentroidsKernelPfPKfPKiiiS_:
.text._Z23finalizeCentroidsKernelPfPKfPKiiiS_:
[----:B------:R-:W-:Y:S01]  /*0000*/  LDC R1, c[0x0][0x37c] ;  /* 0x0000df00ff017b82 */ /* 0x000fe20000000800 */
[----:B------:R-:W0:Y:S07]  /*0010*/  S2R R6, SR_TID.X ;  /* 0x0000000000067919 */ /* 0x000e2e0000002100 */
[----:B------:R-:W1:Y:S01]  /*0020*/  S2UR UR4, SR_CTAID.X ;  /* 0x00000000000479c3 */ /* 0x000e620000002500 */
[----:B------:R-:W2:Y:S01]  /*0030*/  LDCU UR5, c[0x0][0x398] ;  /* 0x00007300ff0577ac */ /* 0x000ea20008000800 */
[----:B------:R-:W3:Y:S06]  /*0040*/  LDCU.64 UR6, c[0x0][0x358] ;  /* 0x00006b00ff0677ac */ /* 0x000eec0008000a00 */
[----:B------:R-:W1:Y:S01]  /*0050*/  LDC R5, c[0x0][0x360] ;  /* 0x0000d800ff057b82 */ /* 0x000e620000000800 */
[----:B0-----:R-:W-:-:S13]  /*0060*/  ISETP.NE.AND P0, PT, R6, RZ, PT ;  /* 0x000000ff0600720c */ /* 0x001fda0003f05270 */
[----:B------:R-:W0:Y:S01]  /*0070*/  @!P0 S2R R3, SR_CgaCtaId ;  /* 0x0000000000038919 */ /* 0x000e220000008800 */
[----:B------:R-:W-:-:S04]  /*0080*/  @!P0 MOV R0, 0x400 ;  /* 0x0000040000008802 */ /* 0x000fc80000000f00 */
[----:B0-----:R-:W-:Y:S01]  /*0090*/  @!P0 LEA R0, R3, R0, 0x18 ;  /* 0x0000000003008211 */ /* 0x001fe200078ec0ff */
[----:B-1----:R-:W-:-:S04]  /*00a0*/  IMAD R3, R5, UR4, R6 ;  /* 0x0000000405037c24 */ /* 0x002fc8000f8e0206 */
[----:B------:R0:W-:Y:S01]  /*00b0*/  @!P0 STS [R0], RZ ;  /* 0x000000ff00008388 */ /* 0x0001e20000000800 */
[----:B------:R-:W-:Y:S01]  /*00c0*/  BAR.SYNC.DEFER_BLOCKING 0x0 ;  /* 0x0000000000007b1d */ /* 0x000fe20000010000 */
[----:B--2---:R-:W-:-:S13]  /*00d0*/  ISETP.GE.AND P0, PT, R3, UR5, PT ;  /* 0x0000000503007c0c */ /* 0x004fda000bf06270 */
[----:B0--3--:R-:W-:Y:S05]  /*00e0*/  @P0 BRA `(.L_x_0) ;  /* 0x0000001400c40947 */ /* 0x009fea0003800000 */
[----:B------:R-:W0:Y:S01]  /*00f0*/  LDC R0, c[0x0][0x39c] ;  /* 0x0000e700ff007b82 */ /* 0x000e220000000800 */
[----:B------:R-:W-:Y:S01]  /*0100*/  HFMA2 R29, -RZ, RZ, 0, 0 ;  /* 0x00000000ff1d7431 */ /* 0x000fe200000001ff */
[----:B0-----:R-:W-:-:S13]  /*0110*/  ISETP.GE.AND P0, PT, R0, 0x1, PT ;  /* 0x000000010000780c */ /* 0x001fda0003f06270 */
[----:B------:R-:W-:Y:S05]  /*0120*/  @!P0 BRA `(.L_x_1) ;  /* 0x00000014008c8947 */ /* 0x000fea0003800000 */
[----:B------:R-:W0:Y:S01]  /*0130*/  LDC.64 R18, c[0x0][0x390] ;  /* 0x0000e400ff127b82 */ /* 0x000e220000000a00 */
[C---:B------:R-:W-:Y:S01]  /*0140*/  ISETP.GE.U32.AND P0, PT, R0.reuse, 0x8, PT ;  /* 0x000000080000780c */ /* 0x040fe20003f06070 */
[C---:B------:R-:W-:Y:S01]  /*0150*/  IMAD R7, R3.reuse, R0, RZ ;  /* 0x0000000003077224 */ /* 0x040fe200078e02ff */
[----:B------:R-:W-:Y:S02]  /*0160*/  LOP3.LUT R5, R0, 0x7, RZ, 0xc0, !PT ;  /* 0x0000000700057812 */ /* 0x000fe400078ec0ff */
[----:B------:R-:W-:Y:S02]  /*0170*/  MOV R29, RZ ;  /* 0x000000ff001d7202 */ /* 0x000fe40000000f00 */
[----:B------:R-:W-:Y:S01]  /*0180*/  MOV R4, RZ ;  /* 0x000000ff00047202 */ /* 0x000fe20000000f00 */
[----:B0-----:R-:W-:-:S06]  /*0190*/  IMAD.WIDE R18, R3, 0x4, R18 ;  /* 0x0000000403127825 */ /* 0x001fcc00078e0212 */
[----:B------:R-:W-:Y:S05]  /*01a0*/  @!P0 BRA `(.L_x_2) ;  /* 0x0000000800c08947 */ /* 0x000fea0003800000 */
[----:B------:R-:W0:Y:S01]  /*01b0*/  LDC.64 R14, c[0x0][0x388] ;  /* 0x0000e200ff0e7b82 */ /* 0x000e220000000a00 */
[----:B------:R-:W-:Y:S02]  /*01c0*/  LOP3.LUT R4, R0, 0x7ffffff8, RZ, 0xc0, !PT ;  /* 0x7ffffff800047812 */ /* 0x000fe400078ec0ff */
[----:B------:R-:W-:Y:S02]  /*01d0*/  MOV R29, RZ ;  /* 0x000000ff001d7202 */ /* 0x000fe40000000f00 */
[----:B------:R-:W-:Y:S02]  /*01e0*/  MOV R3, R7 ;  /* 0x0000000700037202 */ /* 0x000fe40000000f00 */
[----:B------:R-:W-:Y:S01]  /*01f0*/  IADD3 R2, PT, PT, -R4, RZ, RZ ;  /* 0x000000ff04027210 */ /* 0x000fe20007ffe1ff */
[----:B------:R-:W1:Y:S01]  /*0200*/  LDC.64 R16, c[0x0][0x380] ;  /* 0x0000e000ff107b82 */ /* 0x000e620000000a00 */
[----:B0-----:R-:W-:-:S05]  /*0210*/  IADD3 R14, P1, PT, R14, 0x10, RZ ;  /* 0x000000100e0e7810 */ /* 0x001fca0007f3e0ff */
[----:B------:R-:W-:Y:S01]  /*0220*/  IMAD.X R15, RZ, RZ, R15, P1 ;  /* 0x000000ffff0f7224 */ /* 0x000fe200008e060f */
[----:B-1----:R-:W-:-:S04]  /*0230*/  IADD3 R16, P0, PT, R16, 0x10, RZ ;  /* 0x0000001010107810 */ /* 0x002fc80007f1e0ff */
[----:B------:R-:W-:-:S09]  /*0240*/  IADD3.X R17, PT, PT, RZ, R17, RZ, P0, !PT ;  /* 0x00000011ff117210 */ /* 0x000fd200007fe4ff */
.L_x_19:
[----:B------:R-:W2:Y:S01]  /*0250*/  LDG.E R8, desc[UR6][R18.64] ;  /* 0x0000000612087981 */ /* 0x000ea2000c1e1900 */
[----:B------:R-:W-:-:S05]  /*0260*/  IMAD.WIDE R12, R3, 0x4, R14 ;  /* 0x00000004030c7825 */ /* 0x000fca00078e020e */
[----:B------:R-:W3:Y:S01]  /*0270*/  LDG.E R0, desc[UR6][R12.64+-0x10] ;  /* 0xfffff0060c007981 */ /* 0x000ee2000c1e1900 */
[----:B------:R-:W-:-:S05]  /*0280*/  IMAD.WIDE R10, R3, 0x4, R16 ;  /* 0x00000004030a7825 */ /* 0x000fca00078e0210 */
[----:B------:R0:W5:Y:S01]  /*0290*/  LDG.E R26, desc[UR6][R10.64+-0x10] ;  /* 0xfffff0060a1a7981 */ /* 0x000162000c1e1900 */
[----:B------:R-:W-:Y:S01]  /*02a0*/  BSSY.RECONVERGENT B2, `(.L_x_3) ;  /* 0x000000d000027945 */ /* 0x000fe20003800200 */
[----:B--2---:R-:W-:-:S04]  /*02b0*/  I2FP.F32.S32 R24, R8 ;  /* 0x0000000800187245 */ /* 0x004fc80000201400 */
[----:B------:R-:W1:Y:S08]  /*02c0*/  MUFU.RCP R9, R24 ;  /* 0x0000001800097308 */ /* 0x000e700000001000 */
[----:B---3--:R-:W2:Y:S01]  /*02d0*/  FCHK P0, R0, R24 ;  /* 0x0000001800007302 */ /* 0x008ea20000000000 */
[----:B-1----:R-:W-:-:S04]  /*02e0*/  FFMA R8, -R24, R9, 1 ;  /* 0x3f80000018087423 */ /* 0x002fc80000000109 */
[----:B------:R-:W-:-:S04]  /*02f0*/  FFMA R9, R9, R8, R9 ;  /* 0x0000000809097223 */ /* 0x000fc80000000009 */
[----:B------:R-:W-:-:S04]  /*0300*/  FFMA R8, R0, R9, RZ ;  /* 0x0000000900087223 */ /* 0x000fc800000000ff */
[----:B------:R-:W-:-:S04]  /*0310*/  FFMA R20, -R24, R8, R0 ;  /* 0x0000000818147223 */ /* 0x000fc80000000100 */
[----:B------:R-:W-:Y:S01]  /*0320*/  FFMA R21, R9, R20, R8 ;  /* 0x0000001409157223 */ /* 0x000fe20000000008 */
[----:B0-2---:R-:W-:Y:S06]  /*0330*/  @!P0 BRA `(.L_x_4) ;  /* 0x00000000000c8947 */ /* 0x005fec0003800000 */
[----:B------:R-:W-:-:S07]  /*0340*/  MOV R8, 0x360 ;  /* 0x0000036000087802 */ /* 0x000fce0000000f00 */
[----:B-----5:R-:W-:Y:S05]  /*0350*/  CALL.REL.NOINC `($__internal_0_$__cuda_sm3x_div_rn_noftz_f32_slowpath) ;  /* 0x00000014006c7944 */ /* 0x020fea0003c00000 */
[----:B------:R-:W-:-:S07]  /*0360*/  MOV R21, R0 ;  /* 0x0000000000157202 */ /* 0x000fce0000000f00 */
.L_x_4:
[----:B------:R-:W-:Y:S05]  /*0370*/  BSYNC.RECONVERGENT B2 ;  /* 0x0000000000027941 */ /* 0x000fea0003800200 */
.L_x_3:
[----:B------:R0:W-:Y:S04]  /*0380*/  STG.E desc[UR6][R10.64+-0x10], R21 ;  /* 0xfffff0150a007986 */ /* 0x0001e8000c101906 */
[----:B------:R-:W2:Y:S04]  /*0390*/  LDG.E R24, desc[UR6][R18.64] ;  /* 0x0000000612187981 */ /* 0x000ea8000c1e1900 */
[----:B------:R-:W3:Y:S04]  /*03a0*/  LDG.E R0, desc[UR6][R12.64+-0xc] ;  /* 0xfffff4060c007981 */ /* 0x000ee8000c1e1900 */
[----:B------:R0:W5:Y:S02]  /*03b0*/  LDG.E R9, desc[UR6][R10.64+-0xc] ;  /* 0xfffff4060a097981 */ /* 0x000164000c1e1900 */
[----:B-----5:R-:W-:Y:S01]  /*03c0*/  FADD R26, -R26, R21 ;  /* 0x000000151a1a7221 */ /* 0x020fe20000000100 */
[----:B------:R-:W-:Y:S03]  /*03d0*/  BSSY.RECONVERGENT B2, `(.L_x_5) ;  /* 0x000000e000027945 */ /* 0x000fe60003800200 */
[----:B------:R-:W-:Y:S01]  /*03e0*/  FFMA R28, R26, R26, R29 ;  /* 0x0000001a1a1c7223 */ /* 0x000fe2000000001d */
        /* <DEDUP_REMOVED lines=10> */
[----:B------:R-:W-:Y:S05]  /*0490*/  CALL.REL.NOINC `($__internal_0_$__cuda_sm3x_div_rn_noftz_f32_slowpath) ;  /* 0x00000014001c7944 */ /* 0x000fea0003c00000 */
[----:B------:R-:W-:-:S07]  /*04a0*/  IMAD.MOV.U32 R8, RZ, RZ, R0 ;  /* 0x000000ffff087224 */ /* 0x000fce00078e0000 */
.L_x_6:
[----:B------:R-:W-:Y:S05]  /*04b0*/  BSYNC.RECONVERGENT B2 ;  /* 0x0000000000027941 */ /* 0x000fea0003800200 */
.L_x_5:
[----:B------:R0:W-:Y:S04]  /*04c0*/  STG.E desc[UR6][R10.64+-0xc], R8 ;  /* 0xfffff4080a007986 */ /* 0x0001e8000c101906 */
[----:B------:R-:W2:Y:S04]  /*04d0*/  LDG.E R24, desc[UR6][R18.64] ;  /* 0x0000000612187981 */ /* 0x000ea8000c1e1900 */
[----:B------:R-:W3:Y:S04]  /*04e0*/  LDG.E R0, desc[UR6][R12.64+-0x8] ;  /* 0xfffff8060c007981 */ /* 0x000ee8000c1e1900 */
[----:B------:R1:W5:Y:S01]  /*04f0*/  LDG.E R26, desc[UR6][R10.64+-0x8] ;  /* 0xfffff8060a1a7981 */ /* 0x000362000c1e1900 */
[----:B------:R-:W-:Y:S01]  /*0500*/  FADD R9, -R9, R8 ;  /* 0x0000000809097221 */ /* 0x000fe20000000100 */
[----:B------:R-:W-:Y:S03]  /*0510*/  BSSY.RECONVERGENT B2, `(.L_x_7) ;  /* 0x000000e000027945 */ /* 0x000fe60003800200 */
[----:B------:R-:W-:Y:S01]  /*0520*/  FFMA R28, R9, R9, R28 ;  /* 0x00000009091c7223 */ /* 0x000fe2000000001c */
[----:B--2---:R-:W-:-:S04]  /*0530*/  I2FP.F32.S32 R24, R24 ;  /* 0x0000001800187245 */ /* 0x004fc80000201400 */
[----:B------:R-:W2:Y:S08]  /*0540*/  MUFU.RCP R21, R24 ;  /* 0x0000001800157308 */ /* 0x000eb00000001000 */
[----:B---3--:R-:W3:Y:S01]  /*0550*/  FCHK P0, R0, R24 ;  /* 0x0000001800007302 */ /* 0x008ee20000000000 */
[----:B--2---:R-:W-:-:S04]  /*0560*/  FFMA R20, -R24, R21, 1 ;  /* 0x3f80000018147423 */ /* 0x004fc80000000115 */
[----:B------:R-:W-:-:S04]  /*0570*/  FFMA R21, R21, R20, R21 ;  /* 0x0000001415157223 */ /* 0x000fc80000000015 */
[----:B------:R-:W-:-:S04]  /*0580*/  FFMA R20, R0, R21, RZ ;  /* 0x0000001500147223 */ /* 0x000fc800000000ff */
[----:B0-----:R-:W-:-:S04]  /*0590*/  FFMA R8, -R24, R20, R0 ;  /* 0x0000001418087223 */ /* 0x001fc80000000100 */
[----:B------:R-:W-:Y:S01]  /*05a0*/  FFMA R21, R21, R8, R20 ;  /* 0x0000000815157223 */ /* 0x000fe20000000014 */
[----:B-1-3--:R-:W-:Y:S06]  /*05b0*/  @!P0 BRA `(.L_x_8) ;  /* 0x00000000000c8947 */ /* 0x00afec0003800000 */
[----:B------:R-:W-:-:S07]  /*05c0*/  MOV R8, 0x5e0 ;  /* 0x000005e000087802 */ /* 0x000fce0000000f00 */
[----:B-----5:R-:W-:Y:S05]  /*05d0*/  CALL.REL.NOINC `($__internal_0_$__cuda_sm3x_div_rn_noftz_f32_slowpath) ;  /* 0x0000001000cc7944 */ /* 0x020fea0003c00000 */
[----:B------:R-:W-:-:S07]  /*05e0*/  MOV R21, R0 ;  /* 0x0000000000157202 */ /* 0x000fce0000000f00 */
.L_x_8:
[----:B------:R-:W-:Y:S05]  /*05f0*/  BSYNC.RECONVERGENT B2 ;  /* 0x0000000000027941 */ /* 0x000fea0003800200 */
.L_x_7:
[----:B------:R0:W-:Y:S04]  /*0600*/  STG.E desc[UR6][R10.64+-0x8], R21 ;  /* 0xfffff8150a007986 */ /* 0x0001e8000c101906 */
[----:B------:R-:W2:Y:S04]  /*0610*/  LDG.E R24, desc[UR6][R18.64] ;  /* 0x0000000612187981 */ /* 0x000ea8000c1e1900 */
[----:B------:R-:W3:Y:S04]  /*0620*/  LDG.E R0, desc[UR6][R12.64+-0x4] ;  /* 0xfffffc060c007981 */ /* 0x000ee8000c1e1900 */
[----:B------:R0:W5:Y:S01]  /*0630*/  LDG.E R9, desc[UR6][R10.64+-0x4] ;  /* 0xfffffc060a097981 */ /* 0x000162000c1e1900 */
[----:B------:R-:W-:Y:S01]  /*0640*/  BSSY.RECONVERGENT B2, `(.L_x_9) ;  /* 0x000000f000027945 */ /* 0x000fe20003800200 */
[----:B--2---:R-:W-:-:S04]  /*0650*/  I2FP.F32.S32 R24, R24 ;  /* 0x0000001800187245 */ /* 0x004fc80000201400 */
[----:B------:R-:W1:Y:S08]  /*0660*/  MUFU.RCP R23, R24 ;  /* 0x0000001800177308 */ /* 0x000e700000001000 */
[----:B---3--:R-:W2:Y:S01]  /*0670*/  FCHK P0, R0, R24 ;  /* 0x0000001800007302 */ /* 0x008ea20000000000 */
[----:B-1----:R-:W-:-:S04]  /*0680*/  FFMA R8, -R24, R23, 1 ;  /* 0x3f80000018087423 */ /* 0x002fc80000000117 */
[----:B------:R-:W-:Y:S01]  /*0690*/  FFMA R25, R23, R8, R23 ;  /* 0x0000000817197223 */ /* 0x000fe20000000017 */
[----:B-----5:R-:W-:-:S03]  /*06a0*/  FADD R23, -R26, R21 ;  /* 0x000000151a177221 */ /* 0x020fc60000000100 */
[----:B------:R-:W-:Y:S01]  /*06b0*/  FFMA R8, R0, R25, RZ ;  /* 0x0000001900087223 */ /* 0x000fe200000000ff */
[----:B------:R-:W-:-:S03]  /*06c0*/  FFMA R28, R23, R23, R28 ;  /* 0x00000017171c7223 */ /* 0x000fc6000000001c */
[----:B------:R-:W-:-:S04]  /*06d0*/  FFMA R20, -R24, R8, R0 ;  /* 0x0000000818147223 */ /* 0x000fc80000000100 */
[----:B------:R-:W-:Y:S01]  /*06e0*/  FFMA R8, R25, R20, R8 ;  /* 0x0000001419087223 */ /* 0x000fe20000000008 */
[----:B0-2---:R-:W-:Y:S06]  /*06f0*/  @!P0 BRA `(.L_x_10) ;  /* 0x00000000000c8947 */ /* 0x005fec0003800000 */
[----:B------:R-:W-:-:S07]  /*0700*/  MOV R8, 0x720 ;  /* 0x0000072000087802 */ /* 0x000fce0000000f00 */
[----:B------:R-:W-:Y:S05]  /*0710*/  CALL.REL.NOINC `($__internal_0_$__cuda_sm3x_div_rn_noftz_f32_slowpath) ;  /* 0x00000010007c7944 */ /* 0x000fea0003c00000 */
[----:B------:R-:W-:-:S07]  /*0720*/  MOV R8, R0 ;  /* 0x0000000000087202 */ /* 0x000fce0000000f00 */
.L_x_10:
[----:B------:R-:W-:Y:S05]  /*0730*/  BSYNC.RECONVERGENT B2 ;  /* 0x0000000000027941 */ /* 0x000fea0003800200 */
.L_x_9:
        /* <DEDUP_REMOVED lines=19> */
.L_x_12:
[----:B------:R-:W-:Y:S05]  /*0870*/  BSYNC.RECONVERGENT B2 ;  /* 0x0000000000027941 */ /* 0x000fea0003800200 */
.L_x_11:
        /* <DEDUP_REMOVED lines=19> */
.L_x_14:
[----:B------:R-:W-:Y:S05]  /*09b0*/  BSYNC.RECONVERGENT B2 ;  /* 0x0000000000027941 */ /* 0x000fea0003800200 */
.L_x_13:
        /* <DEDUP_REMOVED lines=18> */
[----:B------:R-:W-:-:S07]  /*0ae0*/  IMAD.MOV.U32 R21, RZ, RZ, R0 ;  /* 0x000000ffff157224 */ /* 0x000fce00078e0000 */
.L_x_16:
[----:B------:R-:W-:Y:S05]  /*0af0*/  BSYNC.RECONVERGENT B2 ;  /* 0x0000000000027941 */ /* 0x000fea0003800200 */
.L_x_15:
        /* <DEDUP_REMOVED lines=19> */
.L_x_18:
[----:B------:R-:W-:Y:S05]  /*0c30*/  BSYNC.RECONVERGENT B2 ;  /* 0x0000000000027941 */ /* 0x000fea0003800200 */
.L_x_17:
[----:B------:R0:W-:Y:S01]  /*0c40*/  STG.E desc[UR6][R10.64+0xc], R8 ;  /* 0x00000c080a007986 */ /* 0x0001e2000c101906 */
[----:B------:R-:W-:Y:S01]  /*0c50*/  IADD3 R2, PT, PT, R2, 0x8, RZ ;  /* 0x0000000802027810 */ /* 0x000fe20007ffe0ff */
[----:B------:R-:W-:Y:S01]  /*0c60*/  FADD R9, -R9, R8 ;  /* 0x0000000809097221 */ /* 0x000fe20000000100 */
[----:B------:R-:W-:Y:S02]  /*0c70*/  IADD3 R3, PT, PT, R3, 0x8, RZ ;  /* 0x0000000803037810 */ /* 0x000fe40007ffe0ff */
[----:B------:R-:W-:Y:S01]  /*0c80*/  ISETP.NE.AND P0, PT, R2, RZ, PT ;  /* 0x000000ff0200720c */ /* 0x000fe20003f05270 */
[----:B------:R-:W-:-:S12]  /*0c90*/  FFMA R29, R9, R9, R28 ;  /* 0x00000009091d7223 */ /* 0x000fd8000000001c */
[----:B0-----:R-:W-:Y:S05]  /*0ca0*/  @P0 BRA `(.L_x_19) ;  /* 0xfffffff400680947 */ /* 0x001fea000383ffff */
.L_x_2:
[----:B------:R-:W-:-:S13]  /*0cb0*/  ISETP.NE.AND P0, PT, R5, RZ, PT ;  /* 0x000000ff0500720c */ /* 0x000fda0003f05270 */
[----:B------:R-:W-:Y:S05]  /*0cc0*/  @!P0 BRA `(.L_x_1) ;  /* 0x0000000800a48947 */ /* 0x000fea0003800000 */
[----:B------:R-:W0:Y:S01]  /*0cd0*/  LDC R3, c[0x0][0x39c] ;  /* 0x0000e700ff037b82 */ /* 0x000e220000000800 */
[----:B------:R-:W-:Y:S02]  /*0ce0*/  ISETP.GE.U32.AND P0, PT, R5, 0x4, PT ;  /* 0x000000040500780c */ /* 0x000fe40003f06070 */
[----:B0-----:R-:W-:-:S11]  /*0cf0*/  LOP3.LUT R3, R3, 0x3, RZ, 0xc0, !PT ;  /* 0x0000000303037812 */ /* 0x001fd600078ec0ff */
[----:B------:R-:W-:Y:S05]  /*0d00*/  @!P0 BRA `(.L_x_20) ;  /* 0x0000000400588947 */ /* 0x000fea0003800000 */
[----:B------:R-:W0:Y:S01]  /*0d10*/  LDC.64 R10, c[0x0][0x388] ;  /* 0x0000e200ff0a7b82 */ /* 0x000e220000000a00 */
[----:B------:R-:W2:Y:S01]  /*0d20*/  LDG.E R2, desc[UR6][R18.64] ;  /* 0x0000000612027981 */ /* 0x000ea2000c1e1900 */
[----:B------:R-:W-:-:S06]  /*0d30*/  IADD3 R5, PT, PT, R7, R4, RZ ;  /* 0x0000000407057210 */ /* 0x000fcc0007ffe0ff */
[----:B------:R-:W1:Y:S01]  /*0d40*/  LDC.64 R12, c[0x0][0x380] ;  /* 0x0000e000ff0c7b82 */ /* 0x000e620000000a00 */
[----:B0-----:R-:W-:-:S05]  /*0d50*/  IMAD.WIDE R10, R5, 0x4, R10 ;  /* 0x00000004050a7825 */ /* 0x001fca00078e020a */
[----:B------:R-:W3:Y:S01]  /*0d60*/  LDG.E R0, desc[UR6][R10.64] ;  /* 0x000000060a007981 */ /* 0x000ee2000c1e1900 */
[----:B-1----:R-:W-:-:S05]  /*0d70*/  IMAD.WIDE R12, R5, 0x4, R12 ;  /* 0x00000004050c7825 */ /* 0x002fca00078e020c */
[----:B------:R0:W5:Y:S01]  /*0d80*/  LDG.E R5, desc[UR6][R12.64] ;  /* 0x000000060c057981 */ /* 0x000162000c1e1900 */
[----:B------:R-:W-:Y:S01]  /*0d90*/  BSSY.RECONVERGENT B2, `(.L_x_21) ;  /* 0x000000d000027945 */ /* 0x000fe20003800200 */
[----:B--2---:R-:W-:-:S04]  /*0da0*/  I2FP.F32.S32 R24, R2 ;  /* 0x0000000200187245 */ /* 0x004fc80000201400 */
[----:B------:R-:W1:Y:S02]  /*0db0*/  MUFU.RCP R9, R24 ;  /* 0x0000001800097308 */ /* 0x000e640000001000 */
[----:B-1----:R-:W-:-:S04]  /*0dc0*/  FFMA R2, -R24, R9, 1 ;  /* 0x3f80000018027423 */ /* 0x002fc80000000109 */
[----:B------:R-:W-:Y:S02]  /*0dd0*/  FFMA R9, R9, R2, R9 ;  /* 0x0000000209097223 */ /* 0x000fe40000000009 */
[----:B---3--:R-:W1:Y:S02]  /*0de0*/  FCHK P0, R0, R24 ;  /* 0x0000001800007302 */ /* 0x008e640000000000 */
[----:B------:R-:W-:-:S04]  /*0df0*/  FFMA R2, R0, R9, RZ ;  /* 0x0000000900027223 */ /* 0x000fc800000000ff */
[----:B------:R-:W-:-:S04]  /*0e00*/  FFMA R8, -R24, R2, R0 ;  /* 0x0000000218087223 */ /* 0x000fc80000000100 */
[----:B------:R-:W-:Y:S01]  /*0e10*/  FFMA R8, R9, R8, R2 ;  /* 0x0000000809087223 */ /* 0x000fe20000000002 */
[----:B01----:R-:W-:Y:S06]  /*0e20*/  @!P0 BRA `(.L_x_22) ;  /* 0x00000000000c8947 */ /* 0x003fec0003800000 */
[----:B------:R-:W-:-:S07]  /*0e30*/  MOV R8, 0xe50 ;  /* 0x00000e5000087802 */ /* 0x000fce0000000f00 */
[----:B-----5:R-:W-:Y:S05]  /*0e40*/  CALL.REL.NOINC `($__internal_0_$__cuda_sm3x_div_rn_noftz_f32_slowpath) ;  /* 0x0000000800b07944 */ /* 0x020fea0003c00000 */
[----:B------:R-:W-:-:S07]  /*0e50*/  IMAD.MOV.U32 R8, RZ, RZ, R0 ;  /* 0x000000ffff087224 */ /* 0x000fce00078e0000 */
.L_x_22:
[----:B------:R-:W-:Y:S05]  /*0e60*/  BSYNC.RECONVERGENT B2 ;  /* 0x0000000000027941 */ /* 0x000fea0003800200 */
.L_x_21:
        /* <DEDUP_REMOVED lines=19> */
.L_x_24:
[----:B------:R-:W-:Y:S05]  /*0fa0*/  BSYNC.RECONVERGENT B2 ;  /* 0x0000000000027941 */ /* 0x000fea0003800200 */
.L_x_23:
        /* <DEDUP_REMOVED lines=19> */
.L_x_26:
[----:B------:R-:W-:Y:S05]  /*10e0*/  BSYNC.RECONVERGENT B2 ;  /* 0x0000000000027941 */ /* 0x000fea0003800200 */
.L_x_25:
        /* <DEDUP_REMOVED lines=19> */
.L_x_28:
[----:B------:R-:W-:Y:S05]  /*1220*/  BSYNC.RECONVERGENT B2 ;  /* 0x0000000000027941 */ /* 0x000fea0003800200 */
.L_x_27:
[----:B------:R0:W-:Y:S01]  /*1230*/  STG.E desc[UR6][R12.64+0xc], R5 ;  /* 0x00000c050c007986 */ /* 0x0001e2000c101906 */
[----:B------:R-:W-:Y:S01]  /*1240*/  FADD R2, -R2, R5 ;  /* 0x0000000502027221 */ /* 0x000fe20000000100 */
[----:B------:R-:W-:-:S03]  /*1250*/  IADD3 R4, PT, PT, R4, 0x4, RZ ;  /* 0x0000000404047810 */ /* 0x000fc60007ffe0ff */
[----:B------:R-:W-:-:S07]  /*1260*/  FFMA R29, R2, R2, R29 ;  /* 0x00000002021d7223 */ /* 0x000fce000000001d */
.L_x_20:
[----:B------:R-:W-:-:S13]  /*1270*/  ISETP.NE.AND P0, PT, R3, RZ, PT ;  /* 0x000000ff0300720c */ /* 0x000fda0003f05270 */
[----:B------:R-:W-:Y:S05]  /*1280*/  @!P0 BRA `(.L_x_1) ;  /* 0x0000000400348947 */ /* 0x000fea0003800000 */
[----:B------:R-:W-:-:S13]  /*1290*/  ISETP.NE.AND P0, PT, R3, 0x1, PT ;  /* 0x000000010300780c */ /* 0x000fda0003f05270 */
[----:B------:R-:W-:Y:S05]  /*12a0*/  @!P0 BRA `(.L_x_29) ;  /* 0x0000000000b88947 */ /* 0x000fea0003800000 */
[----:B0-----:R-:W0:Y:S01]  /*12b0*/  LDC.64 R12, c[0x0][0x388] ;  /* 0x0000e200ff0c7b82 */ /* 0x001e220000000a00 */
[----:B------:R-:W2:Y:S01]  /*12c0*/  LDG.E R2, desc[UR6][R18.64] ;  /* 0x0000000612027981 */ /* 0x000ea2000c1e1900 */
[----:B------:R-:W-:-:S06]  /*12d0*/  IMAD.IADD R3, R7, 0x1, R4 ;  /* 0x0000000107037824 */ /* 0x000fcc00078e0204 */
        /* <DEDUP_REMOVED lines=17> */
[----:B------:R-:W-:-:S07]  /*13f0*/  MOV R5, R0 ;  /* 0x0000000000057202 */ /* 0x000fce0000000f00 */
.L_x_31:
[----:B------:R-:W-:Y:S05]  /*1400*/  BSYNC.RECONVERGENT B2 ;  /* 0x0000000000027941 */ /* 0x000fea0003800200 */
.L_x_30:
        /* <DEDUP_REMOVED lines=19> */
.L_x_33:
[----:B------:R-:W-:Y:S05]  /*1540*/  BSYNC.RECONVERGENT B2 ;  /* 0x0000000000027941 */ /* 0x000fea0003800200 */
.L_x_32:
[----:B------:R1:W-:Y:S01]  /*1550*/  STG.E desc[UR6][R10.64+0x4], R3 ;  /* 0x000004030a007986 */ /* 0x0003e2000c101906 */
[----:B------:R-:W-:Y:S01]  /*1560*/  FADD R2, -R2, R3 ;  /* 0x0000000302027221 */ /* 0x000fe20000000100 */
[----:B------:R-:W-:-:S03]  /*1570*/  IADD3 R4, PT, PT, R4, 0x2, RZ ;  /* 0x0000000204047810 */ /* 0x000fc60007ffe0ff */
[----:B------:R-:W-:-:S07]  /*1580*/  FFMA R29, R2, R2, R29 ;  /* 0x00000002021d7223 */ /* 0x000fce000000001d */
.L_x_29:
[----:B------:R-:W2:Y:S02]  /*1590*/  LDCU UR4, c[0x0][0x39c] ;  /* 0x00007380ff0477ac */ /* 0x000ea40008000800 */
[----:B--2---:R-:W-:-:S04]  /*15a0*/  ULOP3.LUT UR4, UR4, 0x1, URZ, 0xc0, !UPT ;  /* 0x0000000104047892 */ /* 0x004fc8000f8ec0ff */
[----:B------:R-:W-:-:S09]  /*15b0*/  UISETP.NE.U32.AND UP0, UPT, UR4, 0x1, UPT ;  /* 0x000000010400788c */ /* 0x000fd2000bf05070 */
[----:B------:R-:W-:Y:S05]  /*15c0*/  BRA.U UP0, `(.L_x_1) ;  /* 0x0000000100647547 */ /* 0x000fea000b800000 */
[----:B------:R-:W2:Y:S01]  /*15d0*/  LDC.64 R8, c[0x0][0x388] ;  /* 0x0000e200ff087b82 */ /* 0x000ea20000000a00 */
[----:B------:R-:W3:Y:S01]  /*15e0*/  LDG.E R18, desc[UR6][R18.64] ;  /* 0x0000000612127981 */ /* 0x000ee2000c1e1900 */
[----:B0-----:R-:W-:-:S06]  /*15f0*/  IADD3 R5, PT, PT, R7, R4, RZ ;  /* 0x0000000407057210 */ /* 0x001fcc0007ffe0ff */
[----:B-1----:R-:W0:Y:S01]  /*1600*/  LDC.64 R2, c[0x0][0x380] ;  /* 0x0000e000ff027b82 */ /* 0x002e220000000a00 */
[----:B--2---:R-:W-:-:S05]  /*1610*/  IMAD.WIDE R8, R5, 0x4, R8 ;  /* 0x0000000405087825 */ /* 0x004fca00078e0208 */
[----:B------:R-:W2:Y:S01]  /*1620*/  LDG.E R0, desc[UR6][R8.64] ;  /* 0x0000000608007981 */ /* 0x000ea2000c1e1900 */
[----:B0-----:R-:W-:-:S05]  /*1630*/  IMAD.WIDE R4, R5, 0x4, R2 ;  /* 0x0000000405047825 */ /* 0x001fca00078e0202 */
[----:B------:R0:W5:Y:S01]  /*1640*/  LDG.E R2, desc[UR6][R4.64] ;  /* 0x0000000604027981 */ /* 0x000162000c1e1900 */
[----:B------:R-:W-:Y:S01]  /*1650*/  BSSY.RECONVERGENT B2, `(.L_x_34) ;  /* 0x000000d000027945 */ /* 0x000fe20003800200 */
[----:B---3--:R-:W-:-:S04]  /*1660*/  I2FP.F32.S32 R24, R18 ;  /* 0x0000001200187245 */ /* 0x008fc80000201400 */
[----:B------:R-:W1:Y:S02]  /*1670*/  MUFU.RCP R3, R24 ;  /* 0x0000001800037308 */ /* 0x000e640000001000 */
[----:B-1----:R-:W-:-:S04]  /*1680*/  FFMA R10, -R24, R3, 1 ;  /* 0x3f800000180a7423 */ /* 0x002fc80000000103 */
[----:B------:R-:W-:Y:S02]  /*1690*/  FFMA R3, R3, R10, R3 ;  /* 0x0000000a03037223 */ /* 0x000fe40000000003 */
[----:B--2---:R-:W1:Y:S02]  /*16a0*/  FCHK P0, R0, R24 ;  /* 0x0000001800007302 */ /* 0x004e640000000000 */
[----:B------:R-:W-:-:S04]  /*16b0*/  FFMA R10, R0, R3, RZ ;  /* 0x00000003000a7223 */ /* 0x000fc800000000ff */
[----:B------:R-:W-:-:S04]  /*16c0*/  FFMA R7, -R24, R10, R0 ;  /* 0x0000000a18077223 */ /* 0x000fc80000000100 */
[----:B------:R-:W-:Y:S01]  /*16d0*/  FFMA R3, R3, R7, R10 ;  /* 0x0000000703037223 */ /* 0x000fe2000000000a */
[----:B01----:R-:W-:Y:S06]  /*16e0*/  @!P0 BRA `(.L_x_35) ;  /* 0x00000000000c8947 */ /* 0x003fec0003800000 */
[----:B------:R-:W-:-:S07]  /*16f0*/  MOV R8, 0x1710 ;  /* 0x0000171000087802 */ /* 0x000fce0000000f00 */
[----:B-----5:R-:W-:Y:S05]  /*1700*/  CALL.REL.NOINC `($__internal_0_$__cuda_sm3x_div_rn_noftz_f32_slowpath) ;  /* 0x0000000000807944 */ /* 0x020fea0003c00000 */
[----:B------:R-:W-:-:S07]  /*1710*/  IMAD.MOV.U32 R3, RZ, RZ, R0 ;  /* 0x000000ffff037224 */ /* 0x000fce00078e0000 */
.L_x_35:
[----:B------:R-:W-:Y:S05]  /*1720*/  BSYNC.RECONVERGENT B2 ;  /* 0x0000000000027941 */ /* 0x000fea0003800200 */
.L_x_34:
[----:B------:R2:W-:Y:S01]  /*1730*/  STG.E desc[UR6][R4.64], R3 ;  /* 0x0000000304007986 */ /* 0x0005e2000c101906 */
[----:B-----5:R-:W-:-:S04]  /*1740*/  FADD R2, -R2, R3 ;  /* 0x0000000302027221 */ /* 0x020fc80000000100 */
[----:B------:R-:W-:-:S07]  /*1750*/  FFMA R29, R2, R2, R29 ;  /* 0x00000002021d7223 */ /* 0x000fce000000001d */
.L_x_1:
[----:B-12---:R-:W1:Y:S01]  /*1760*/  S2R R3, SR_CgaCtaId ;  /* 0x0000000000037919 */ /* 0x006e620000008800 */
[----:B------:R-:W-:-:S04]  /*1770*/  MOV R0, 0x400 ;  /* 0x0000040000007802 */ /* 0x000fc80000000f00 */
[----:B-1----:R-:W-:-:S05]  /*1780*/  LEA R0, R3, R0, 0x18 ;  /* 0x0000000003007211 */ /* 0x002fca00078ec0ff */
[----:B------:R1:W2:Y:S02]  /*1790*/  LDS R2, [R0] ;  /* 0x0000000000027984 */ /* 0x0002a40000000800 */
.L_x_36:
[C---:B--2---:R-:W-:Y:S01]  /*17a0*/  FMNMX R3, R2.reuse, R29, !PT ;  /* 0x0000001d02037209 */ /* 0x044fe20007800000 */
[----:B------:R-:W-:Y:S05]  /*17b0*/  YIELD ;  /* 0x0000000000007946 */ /* 0x000fea0003800000 */
[----:B------:R-:W2:Y:S02]  /*17c0*/  ATOMS.CAS R3, [R0], R2, R3 ;  /* 0x000000020003738d */ /* 0x000ea40000000003 */
[-C--:B--2---:R-:W-:Y:S02]  /*17d0*/  ISETP.NE.AND P0, PT, R2, R3.reuse, PT ;  /* 0x000000030200720c */ /* 0x084fe40003f05270 */
[----:B------:R-:W-:-:S11]  /*17e0*/  MOV R2, R3 ;  /* 0x0000000300027202 */ /* 0x000fd60000000f00 */
[----:B------:R-:W-:Y:S05]  /*17f0*/  @P0 BRA `(.L_x_36) ;  /* 0xfffffffc00e80947 */ /* 0x000fea000383ffff */
.L_x_0:
[----:B------:R-:W-:Y:S05]  /*1800*/  WARPSYNC.ALL ;  /* 0x0000000000007948 */ /* 0x000fea0003800000 */
[----:B------:R-:W-:Y:S01]  /*1810*/  BAR.SYNC.DEFER_BLOCKING 0x0 ;  /* 0x0000000000007b1d */ /* 0x000fe20000010000 */
[----:B------:R-:W-:-:S13]  /*1820*/  ISETP.NE.AND P0, PT, R6, RZ, PT ;  /* 0x000000ff0600720c */ /* 0x000fda0003f05270 */
[----:B------:R-:W-:Y:S05]  /*1830*/  @P0 EXIT ;  /* 0x000000000000094d */ /* 0x000fea0003800000 */
[----:B------:R-:W2:Y:S02]  /*1840*/  LDC.64 R2, c[0x0][0x3a0] ;  /* 0x0000e800ff027b82 */ /* 0x000ea40000000a00 */
[----:B--2---:R2:W5:Y:S06]  /*1850*/  LDG.E R6, desc[UR6][R2.64] ;  /* 0x0000000602067981 */ /* 0x00456c000c1e1900 */
[----:B------:R-:W3:Y:S01]  /*1860*/  S2UR UR5, SR_CgaCtaId ;  /* 0x00000000000579c3 */ /* 0x000ee20000008800 */
[----:B------:R-:W-:Y:S02]  /*1870*/  UMOV UR4, 0x400 ;  /* 0x0000040000047882 */ /* 0x000fe40000000000 */
[----:B---3--:R-:W-:-:S09]  /*1880*/  ULEA UR4, UR5, UR4, 0x18 ;  /* 0x0000000405047291 */ /* 0x008fd2000f8ec0ff */
[----:B0-2---:R-:W0:Y:S03]  /*1890*/  LDS R5, [UR4] ;  /* 0x00000004ff057984 */ /* 0x005e260008000800 */
.L_x_37:
[----:B0----5:R-:W-:Y:S01]  /*18a0*/  FMNMX R7, R5, R6, !PT ;  /* 0x0000000605077209 */ /* 0x021fe20007800000 */
[----:B------:R-:W-:Y:S05]  /*18b0*/  YIELD ;  /* 0x0000000000007946 */ /* 0x000fea0003800000 */
[----:B------:R-:W2:Y:S02]  /*18c0*/  ATOMG.E.CAS.STRONG.GPU PT, R7, [R2], R6, R7 ;  /* 0x00000006020773a9 */ /* 0x000ea400001ee107 */
[-C--:B--2---:R-:W-:Y:S02]  /*18d0*/  ISETP.NE.AND P0, PT, R6, R7.reuse, PT ;  /* 0x000000070600720c */ /* 0x084fe40003f05270 */
[----:B------:R-:W-:-:S11]  /*18e0*/  MOV R6, R7 ;  /* 0x0000000700067202 */ /* 0x000fd60000000f00 */
[----:B------:R-:W-:Y:S05]  /*18f0*/  @P0 BRA `(.L_x_37) ;  /* 0xfffffffc00e80947 */ /* 0x000fea000383ffff */
[----:B------:R-:W-:Y:S05]  /*1900*/  EXIT ;  /* 0x000000000000794d */ /* 0x000fea0003800000 */
        .weak           $__internal_0_$__cuda_sm3x_div_rn_noftz_f32_slowpath
        .type           $__internal_0_$__cuda_sm3x_div_rn_noftz_f32_slowpath,@function
        .size           $__internal_0_$__cuda_sm3x_div_rn_noftz_f32_slowpath,(.L_x_76 - $__internal_0_$__cuda_sm3x_div_rn_noftz_f32_slowpath)
$__internal_0_$__cuda_sm3x_div_rn_noftz_f32_slowpath:
[----:B------:R-:W-:Y:S01]  /*1910*/  SHF.R.U32.HI R20, RZ, 0x17, R24 ;  /* 0x00000017ff147819 */ /* 0x000fe20000011618 */
[----:B------:R-:W-:Y:S01]  /*1920*/  BSSY.RECONVERGENT B0, `(.L_x_38) ;  /* 0x0000062000007945 */ /* 0x000fe20003800200 */
[----:B------:R-:W-:Y:S02]  /*1930*/  SHF.R.U32.HI R27, RZ, 0x17, R0 ;  /* 0x00000017ff1b7819 */ /* 0x000fe40000011600 */
[----:B------:R-:W-:Y:S02]  /*1940*/  LOP3.LUT R20, R20, 0xff, RZ, 0xc0, !PT ;  /* 0x000000ff14147812 */ /* 0x000fe400078ec0ff */
[----:B------:R-:W-:Y:S02]  /*1950*/  LOP3.LUT R27, R27, 0xff, RZ, 0xc0, !PT ;  /* 0x000000ff1b1b7812 */ /* 0x000fe400078ec0ff */
[----:B------:R-:W-:Y:S02]  /*1960*/  IADD3 R22, PT, PT, R20, -0x1, RZ ;  /* 0xffffffff14167810 */ /* 0x000fe40007ffe0ff */
[----:B------:R-:W-:-:S02]  /*1970*/  IADD3 R23, PT, PT, R27, -0x1, RZ ;  /* 0xffffffff1b177810 */ /* 0x000fc40007ffe0ff */
[----:B------:R-:W-:-:S04]  /*1980*/  ISETP.GT.U32.AND P0, PT, R22, 0xfd, PT ;  /* 0x000000fd1600780c */ /* 0x000fc80003f04070 */
[----:B------:R-:W-:-:S13]  /*1990*/  ISETP.GT.U32.OR P0, PT, R23, 0xfd, P0 ;  /* 0x000000fd1700780c */ /* 0x000fda0000704470 */
[----:B------:R-:W-:Y:S01]  /*19a0*/  @!P0 IMAD.MOV.U32 R21, RZ, RZ, RZ ;  /* 0x000000ffff158224 */ /* 0x000fe200078e00ff */
[----:B------:R-:W-:Y:S06]  /*19b0*/  @!P0 BRA `(.L_x_39) ;  /* 0x00000000005c8947 */ /* 0x000fec0003800000 */
[----:B------:R-:W-:Y:S02]  /*19c0*/  FSETP.GTU.FTZ.AND P0, PT, |R0|, +INF , PT ;  /* 0x7f8000000000780b */ /* 0x000fe40003f1c200 */
[----:B------:R-:W-:-:S04]  /*19d0*/  FSETP.GTU.FTZ.AND P1, PT, |R24|, +INF , PT ;  /* 0x7f8000001800780b */ /* 0x000fc80003f3c200 */
[----:B------:R-:W-:-:S13]  /*19e0*/  PLOP3.LUT P0, PT, P0, P1, PT, 0xf8, 0x8f ;  /* 0x00000000008f781c */ /* 0x000fda0000703f70 */
[----:B------:R-:W-:Y:S05]  /*19f0*/  @P0 BRA `(.L_x_40) ;  /* 0x00000004004c0947 */ /* 0x000fea0003800000 */
[----:B------:R-:W-:-:S13]  /*1a00*/  LOP3.LUT P0, RZ, R24, 0x7fffffff, R0, 0xc8, !PT ;  /* 0x7fffffff18ff7812 */ /* 0x000fda000780c800 */
[----:B------:R-:W-:Y:S05]  /*1a10*/  @!P0 BRA `(.L_x_41) ;  /* 0x00000004003c8947 */ /* 0x000fea0003800000 */
[----:B------:R-:W-:Y:S02]  /*1a20*/  FSETP.NEU.FTZ.AND P2, PT, |R0|, +INF , PT ;  /* 0x7f8000000000780b */ /* 0x000fe40003f5d200 */
[----:B------:R-:W-:Y:S02]  /*1a30*/  FSETP.NEU.FTZ.AND P1, PT, |R24|, +INF , PT ;  /* 0x7f8000001800780b */ /* 0x000fe40003f3d200 */
[----:B------:R-:W-:-:S11]  /*1a40*/  FSETP.NEU.FTZ.AND P0, PT, |R0|, +INF , PT ;  /* 0x7f8000000000780b */ /* 0x000fd60003f1d200 */
[----:B------:R-:W-:Y:S05]  /*1a50*/  @!P1 BRA !P2, `(.L_x_41) ;  /* 0x00000004002c9947 */ /* 0x000fea0005000000 */
[----:B------:R-:W-:-:S04]  /*1a60*/  LOP3.LUT P2, RZ, R0, 0x7fffffff, RZ, 0xc0, !PT ;  /* 0x7fffffff00ff7812 */ /* 0x000fc8000784c0ff */
[----:B------:R-:W-:-:S13]  /*1a70*/  PLOP3.LUT P1, PT, P1, P2, PT, 0x2f, 0xf2 ;  /* 0x0000000000f2781c */ /* 0x000fda0000f24577 */
[----:B------:R-:W-:Y:S05]  /*1a80*/  @P1 BRA `(.L_x_42) ;  /* 0x0000000400181947 */ /* 0x000fea0003800000 */
[----:B------:R-:W-:-:S04]  /*1a90*/  LOP3.LUT P1, RZ, R24, 0x7fffffff, RZ, 0xc0, !PT ;  /* 0x7fffffff18ff7812 */ /* 0x000fc8000782c0ff */
[----:B------:R-:W-:-:S13]  /*1aa0*/  PLOP3.LUT P0, PT, P0, P1, PT, 0x2f, 0xf2 ;  /* 0x0000000000f2781c */ /* 0x000fda0000702577 */
[----:B------:R-:W-:Y:S05]  /*1ab0*/  @P0 BRA `(.L_x_43) ;  /* 0x0000000400000947 */ /* 0x000fea0003800000 */
[----:B------:R-:W-:Y:S02]  /*1ac0*/  ISETP.GE.AND P0, PT, R23, RZ, PT ;  /* 0x000000ff1700720c */ /* 0x000fe40003f06270 */
[----:B------:R-:W-:-:S11]  /*1ad0*/  ISETP.GE.AND P1, PT, R22, RZ, PT ;  /* 0x000000ff1600720c */ /* 0x000fd60003f26270 */
[----:B------:R-:W-:Y:S01]  /*1ae0*/  @P0 MOV R21, RZ ;  /* 0x000000ff00150202 */ /* 0x000fe20000000f00 */
[----:B------:R-:W-:Y:S01]  /*1af0*/  @!P0 FFMA R0, R0, 1.84467440737095516160e+19, RZ ;  /* 0x5f80000000008823 */ /* 0x000fe200000000ff */
[----:B------:R-:W-:Y:S01]  /*1b00*/  @!P0 MOV R21, 0xffffffc0 ;  /* 0xffffffc000158802 */ /* 0x000fe20000000f00 */
[----:B------:R-:W-:-:S03]  /*1b10*/  @!P1 FFMA R24, R24, 1.84467440737095516160e+19, RZ ;  /* 0x5f80000018189823 */ /* 0x000fc600000000ff */
[----:B------:R-:W-:-:S07]  /*1b20*/  @!P1 IADD3 R21, PT, PT, R21, 0x40, RZ ;  /* 0x0000004015159810 */ /* 0x000fce0007ffe0ff */
.L_x_39:
[----:B------:R-:W-:Y:S01]  /*1b30*/  LEA R23, R20, 0xc0800000, 0x17 ;  /* 0xc080000014177811 */ /* 0x000fe200078eb8ff */
[----:B------:R-:W-:Y:S01]  /*1b40*/  VIADD R27, R27, 0xffffff81 ;  /* 0xffffff811b1b7836 */ /* 0x000fe20000000000 */
[----:B------:R-:W-:Y:S02]  /*1b50*/  BSSY.RECONVERGENT B1, `(.L_x_44) ;  /* 0x0000035000017945 */ /* 0x000fe40003800200 */
[----:B------:R-:W-:Y:S01]  /*1b60*/  IADD3 R24, PT, PT, -R23, R24, RZ ;  /* 0x0000001817187210 */ /* 0x000fe20007ffe1ff */
[----:B------:R-:W-:-:S03]  /*1b70*/  IMAD R0, R27, -0x800000, R0 ;  /* 0xff8000001b007824 */ /* 0x000fc600078e0200 */
[----:B------:R-:W0:Y:S01]  /*1b80*/  MUFU.RCP R22, R24 ;  /* 0x0000001800167308 */ /* 0x000e220000001000 */
[----:B------:R-:W-:-:S04]  /*1b90*/  FADD.FTZ R25, -R24, -RZ ;  /* 0x800000ff18197221 */ /* 0x000fc80000010100 */
[----:B0-----:R-:W-:-:S04]  /*1ba0*/  FFMA R23, R22, R25, 1 ;  /* 0x3f80000016177423 */ /* 0x001fc80000000019 */
[----:B------:R-:W-:-:S04]  /*1bb0*/  FFMA R23, R22, R23, R22 ;  /* 0x0000001716177223 */ /* 0x000fc80000000016 */
[----:B------:R-:W-:-:S04]  /*1bc0*/  FFMA R22, R0, R23, RZ ;  /* 0x0000001700167223 */ /* 0x000fc800000000ff */
[----:B------:R-:W-:-:S04]  /*1bd0*/  FFMA R24, R25, R22, R0 ;  /* 0x0000001619187223 */ /* 0x000fc80000000000 */
[----:B------:R-:W-:Y:S01]  /*1be0*/  FFMA R24, R23, R24, R22 ;  /* 0x0000001817187223 */ /* 0x000fe20000000016 */
[----:B------:R-:W-:-:S03]  /*1bf0*/  IADD3 R22, PT, PT, R27, 0x7f, -R20 ;  /* 0x0000007f1b167810 */ /* 0x000fc60007ffe814 */
[----:B------:R-:W-:Y:S01]  /*1c00*/  FFMA R25, R25, R24, R0 ;  /* 0x0000001819197223 */ /* 0x000fe20000000000 */
[----:B------:R-:W-:-:S03]  /*1c10*/  IADD3 R21, PT, PT, R22, R21, RZ ;  /* 0x0000001516157210 */ /* 0x000fc60007ffe0ff */
[----:B------:R-:W-:-:S05]  /*1c20*/  FFMA R0, R23, R25, R24 ;  /* 0x0000001917007223 */ /* 0x000fca0000000018 */
[----:B------:R-:W-:-:S04]  /*1c30*/  SHF.R.U32.HI R20, RZ, 0x17, R0 ;  /* 0x00000017ff147819 */ /* 0x000fc80000011600 */
[----:B------:R-:W-:-:S04]  /*1c40*/  LOP3.LUT R20, R20, 0xff, RZ, 0xc0, !PT ;  /* 0x000000ff14147812 */ /* 0x000fc800078ec0ff */
[----:B------:R-:W-:-:S04]  /*1c50*/  IADD3 R20, PT, PT, R20, R21, RZ ;  /* 0x0000001514147210 */ /* 0x000fc80007ffe0ff */
[----:B------:R-:W-:-:S04]  /*1c60*/  IADD3 R22, PT, PT, R20, -0x1, RZ ;  /* 0xffffffff14167810 */ /* 0x000fc80007ffe0ff */
[----:B------:R-:W-:-:S13]  /*1c70*/  ISETP.GE.U32.AND P0, PT, R22, 0xfe, PT ;  /* 0x000000fe1600780c */ /* 0x000fda0003f06070 */
[----:B------:R-:W-:Y:S05]  /*1c80*/  @!P0 BRA `(.L_x_45) ;  /* 0x0000000000808947 */ /* 0x000fea0003800000 */
[----:B------:R-:W-:-:S13]  /*1c90*/  ISETP.GT.AND P0, PT, R20, 0xfe, PT ;  /* 0x000000fe1400780c */ /* 0x000fda0003f04270 */
[----:B------:R-:W-:Y:S05]  /*1ca0*/  @P0 BRA `(.L_x_46) ;  /* 0x00000000006c0947 */ /* 0x000fea0003800000 */
[----:B------:R-:W-:-:S13]  /*1cb0*/  ISETP.GE.AND P0, PT, R20, 0x1, PT ;  /* 0x000000011400780c */ /* 0x000fda0003f06270 */
[----:B------:R-:W-:Y:S05]  /*1cc0*/  @P0 BRA `(.L_x_47) ;  /* 0x0000000000740947 */ /* 0x000fea0003800000 */
[----:B------:R-:W-:Y:S02]  /*1cd0*/  ISETP.GE.AND P0, PT, R20, -0x18, PT ;  /* 0xffffffe81400780c */ /* 0x000fe40003f06270 */
[----:B------:R-:W-:-:S11]  /*1ce0*/  LOP3.LUT R0, R0, 0x80000000, RZ, 0xc0, !PT ;  /* 0x8000000000007812 */ /* 0x000fd600078ec0ff */
[----:B------:R-:W-:Y:S05]  /*1cf0*/  @!P0 BRA `(.L_x_47) ;  /* 0x0000000000688947 */ /* 0x000fea0003800000 */
[CCC-:B------:R-:W-:Y:S01]  /*1d00*/  FFMA.RZ R21, R23.reuse, R25.reuse, R24.reuse ;  /* 0x0000001917157223 */ /* 0x1c0fe2000000c018 */
[CCC-:B------:R-:W-:Y:S01]  /*1d10*/  FFMA.RP R22, R23.reuse, R25.reuse, R24.reuse ;  /* 0x0000001917167223 */ /* 0x1c0fe20000008018 */
[----:B------:R-:W-:Y:S01]  /*1d20*/  FFMA.RM R25, R23, R25, R24 ;  /* 0x0000001917197223 */ /* 0x000fe20000004018 */
[C---:B------:R-:W-:Y:S02]  /*1d30*/  IADD3 R23, PT, PT, R20.reuse, 0x20, RZ ;  /* 0x0000002014177810 */ /* 0x040fe40007ffe0ff */
[----:B------:R-:W-:Y:S02]  /*1d40*/  LOP3.LUT R21, R21, 0x7fffff, RZ, 0xc0, !PT ;  /* 0x007fffff15157812 */ /* 0x000fe400078ec0ff */
[C---:B------:R-:W-:Y:S02]  /*1d50*/  ISETP.NE.AND P2, PT, R20.reuse, RZ, PT ;  /* 0x000000ff1400720c */ /* 0x040fe40003f45270 */
[----:B------:R-:W-:Y:S02]  /*1d60*/  LOP3.LUT R24, R21, 0x800000, RZ, 0xfc, !PT ;  /* 0x0080000015187812 */ /* 0x000fe400078efcff */
[----:B------:R-:W-:Y:S01]  /*1d70*/  ISETP.NE.AND P1, PT, R20, RZ, PT ;  /* 0x000000ff1400720c */ /* 0x000fe20003f25270 */
[----:B------:R-:W-:Y:S01]  /*1d80*/  IMAD.MOV R20, RZ, RZ, -R20 ;  /* 0x000000ffff147224 */ /* 0x000fe200078e0a14 */
[----:B------:R-:W-:-:S02]  /*1d90*/  SHF.L.U32 R23, R24, R23, RZ ;  /* 0x0000001718177219 */ /* 0x000fc400000006ff */
[----:B------:R-:W-:Y:S02]  /*1da0*/  FSETP.NEU.FTZ.AND P0, PT, R22, R25, PT ;  /* 0x000000191600720b */ /* 0x000fe40003f1d000 */
[----:B------:R-:W-:Y:S02]  /*1db0*/  SEL R21, R20, RZ, P2 ;  /* 0x000000ff14157207 */ /* 0x000fe40001000000 */
[----:B------:R-:W-:Y:S02]  /*1dc0*/  ISETP.NE.AND P1, PT, R23, RZ, P1 ;  /* 0x000000ff1700720c */ /* 0x000fe40000f25270 */
[----:B------:R-:W-:Y:S02]  /*1dd0*/  SHF.R.U32.HI R23, RZ, R21, R24 ;  /* 0x00000015ff177219 */ /* 0x000fe40000011618 */
[----:B------:R-:W-:Y:S02]  /*1de0*/  PLOP3.LUT P0, PT, P0, P1, PT, 0xf8, 0x8f ;  /* 0x00000000008f781c */ /* 0x000fe40000703f70 */
[----:B------:R-:W-:-:S02]  /*1df0*/  SHF.R.U32.HI R21, RZ, 0x1, R23 ;  /* 0x00000001ff157819 */ /* 0x000fc40000011617 */
[----:B------:R-:W-:-:S04]  /*1e00*/  SEL R20, RZ, 0x1, !P0 ;  /* 0x00000001ff147807 */ /* 0x000fc80004000000 */
[----:B------:R-:W-:-:S04]  /*1e10*/  LOP3.LUT R20, R20, 0x1, R21, 0xf8, !PT ;  /* 0x0000000114147812 */ /* 0x000fc800078ef815 */
[----:B------:R-:W-:-:S04]  /*1e20*/  LOP3.LUT R20, R20, R23, RZ, 0xc0, !PT ;  /* 0x0000001714147212 */ /* 0x000fc800078ec0ff */
[----:B------:R-:W-:-:S04]  /*1e30*/  IADD3 R21, PT, PT, R21, R20, RZ ;  /* 0x0000001415157210 */ /* 0x000fc80007ffe0ff */
[----:B------:R-:W-:Y:S01]  /*1e40*/  LOP3.LUT R0, R21, R0, RZ, 0xfc, !PT ;  /* 0x0000000015007212 */ /* 0x000fe200078efcff */
[----:B------:R-:W-:Y:S06]  /*1e50*/  BRA `(.L_x_47) ;  /* 0x0000000000107947 */ /* 0x000fec0003800000 */
.L_x_46:
[----:B------:R-:W-:-:S04]  /*1e60*/  LOP3.LUT R0, R0, 0x80000000, RZ, 0xc0, !PT ;  /* 0x8000000000007812 */ /* 0x000fc800078ec0ff */
[----:B------:R-:W-:Y:S01]  /*1e70*/  LOP3.LUT R0, R0, 0x7f800000, RZ, 0xfc, !PT ;  /* 0x7f80000000007812 */ /* 0x000fe200078efcff */
[----:B------:R-:W-:Y:S06]  /*1e80*/  BRA `(.L_x_47) ;  /* 0x0000000000047947 */ /* 0x000fec0003800000 */
.L_x_45:
[----:B------:R-:W-:-:S07]  /*1e90*/  LEA R0, R21, R0, 0x17 ;  /* 0x0000000015007211 */ /* 0x000fce00078eb8ff */
.L_x_47:
[----:B------:R-:W-:Y:S05]  /*1ea0*/  BSYNC.RECONVERGENT B1 ;  /* 0x0000000000017941 */ /* 0x000fea0003800200 */
.L_x_44:
[----:B------:R-:W-:Y:S05]  /*1eb0*/  BRA `(.L_x_48) ;  /* 0x0000000000207947 */ /* 0x000fea0003800000 */
.L_x_43:
[----:B------:R-:W-:-:S04]  /*1ec0*/  LOP3.LUT R0, R24, 0x80000000, R0, 0x48, !PT ;  /* 0x8000000018007812 */ /* 0x000fc800078e4800 */
[----:B------:R-:W-:Y:S01]  /*1ed0*/  LOP3.LUT R0, R0, 0x7f800000, RZ, 0xfc, !PT ;  /* 0x7f80000000007812 */ /* 0x000fe200078efcff */
[----:B------:R-:W-:Y:S06]  /*1ee0*/  BRA `(.L_x_48) ;  /* 0x0000000000147947 */ /* 0x000fec0003800000 */
.L_x_42:
[----:B------:R-:W-:Y:S01]  /*1ef0*/  LOP3.LUT R0, R24, 0x80000000, R0, 0x48, !PT ;  /* 0x8000000018007812 */ /* 0x000fe200078e4800 */
[----:B------:R-:W-:Y:S06]  /*1f00*/  BRA `(.L_x_48) ;  /* 0x00000000000c7947 */ /* 0x000fec0003800000 */
.L_x_41:
[----:B------:R-:W0:Y:S01]  /*1f10*/  MUFU.RSQ R0, -QNAN ;  /* 0xffc0000000007908 */ /* 0x000e220000001400 */
[----:B------:R-:W-:Y:S05]  /*1f20*/  BRA `(.L_x_48) ;  /* 0x0000000000047947 */ /* 0x000fea0003800000 */
.L_x_40:
[----:B------:R-:W-:-:S07]  /*1f30*/  FADD.FTZ R0, R0, R24 ;  /* 0x0000001800007221 */ /* 0x000fce0000010000 */
.L_x_48:
[----:B------:R-:W-:Y:S05]  /*1f40*/  BSYNC.RECONVERGENT B0 ;  /* 0x0000000000007941 */ /* 0x000fea0003800200 */
.L_x_38:
[----:B------:R-:W-:Y:S01]  /*1f50*/  HFMA2 R21, -RZ, RZ, 0, 0 ;  /* 0x00000000ff157431 */ /* 0x000fe200000001ff */
[----:B------:R-:W-:-:S04]  /*1f60*/  MOV R20, R8 ;  /* 0x0000000800147202 */ /* 0x000fc80000000f00 */
[----:B0-----:R-:W-:Y:S05]  /*1f70*/  RET.REL.NODEC R20 `(_Z23finalizeCentroidsKernelPfPKfPKiiiS_) ;  /* 0xffffffe014207950 */ /* 0x001fea0003c3ffff */
.L_x_49:
[----:B------:R-:W-:-:S00]  /*1f80*/  BRA `(.L_x_49) ;  /* 0xfffffffc00fc7947 */ /* 0x000fc0000383ffff */
[----:B------:R-:W-:-:S00]  /*1f90*/  NOP ;  /* 0x0000000000007918 */ /* 0x000fc00000000000 */
        /* <DEDUP_REMOVED lines=14> */
.L_x_76:


//--------------------- .text._Z21updateCentroidsKernelPKfPfPiPKiiii --------------------------
	.section	.text._Z21updateCentroidsKernelPKfPfPiPKiiii,"ax",@progbits
	.align	128
        .global         _Z21updateCentroidsKernelPKfPfPiPKiiii
        .type           _Z21updateCentroidsKernelPKfPfPiPKiiii,@function
        .size           _Z21updateCentroidsKernelPKfPfPiPKiiii,(.L_x_78 - _Z21updateCentroidsKernelPKfPfPiPKiiii)
        .other          _Z21updateCentroidsKernelPKfPfPiPKiiii,@"STO_CUDA_ENTRY STV_DEFAULT"
_Z21updateCentroidsKernelPKfPfPiPKiiii:
.text._Z21updateCentroidsKernelPKfPfPiPKiiii:
[----:B------:R-:W-:Y:S01]  /*0000*/  LDC R1, c[0x0][0x37c] ;  /* 0x0000df00ff017b82 */ /* 0x000fe20000000800 */
[----:B------:R-:W0:Y:S07]  /*0010*/  S2R R7, SR_TID.X ;  /* 0x0000000000077919 */ /* 0x000e2e0000002100 */
[----:B------:R-:W0:Y:S01]  /*0020*/  S2UR UR4, SR_CTAID.X ;  /* 0x00000000000479c3 */ /* 0x000e220000002500 */
[----:B------:R-:W1:Y:S07]  /*0030*/  LDCU UR5, c[0x0][0x3a0] ;  /* 0x00007400ff0577ac */ /* 0x000e6e0008000800 */
[----:B------:R-:W0:Y:S02]  /*0040*/  LDC R0, c[0x0][0x360] ;  /* 0x0000d800ff007b82 */ /* 0x000e240000000800 */
[----:B0-----:R-:W-:-:S05]  /*0050*/  IMAD R0, R0, UR4, R7 ;  /* 0x0000000400007c24 */ /* 0x001fca000f8e0207 */
[----:B-1----:R-:W-:-:S13]  /*0060*/  ISETP.GE.AND P0, PT, R0, UR5, PT ;  /* 0x0000000500007c0c */ /* 0x002fda000bf06270 */
[----:B------:R-:W-:Y:S05]  /*0070*/  @P0 EXIT ;  /* 0x000000000000094d */ /* 0x000fea0003800000 */
[----:B------:R-:W0:Y:S01]  /*0080*/  LDC.64 R2, c[0x0][0x398] ;  /* 0x0000e600ff027b82 */ /* 0x000e220000000a00 */
[----:B------:R-:W1:Y:S01]  /*0090*/  LDCU.64 UR4, c[0x0][0x358] ;  /* 0x00006b00ff0477ac */ /* 0x000e620008000a00 */
[----:B------:R-:W2:Y:S01]  /*00a0*/  LDCU UR6, c[0x0][0x3a4] ;  /* 0x00007480ff0677ac */ /* 0x000ea20008000800 */
[----:B0-----:R-:W-:-:S05]  /*00b0*/  IMAD.WIDE R2, R0, 0x4, R2 ;  /* 0x0000000400027825 */ /* 0x001fca00078e0202 */
[----:B-1----:R0:W5:Y:S01]  /*00c0*/  LDG.E R6, desc[UR4][R2.64] ;  /* 0x0000000402067981 */ /* 0x002162000c1e1900 */
[----:B--2---:R-:W-:Y:S01]  /*00d0*/  MOV R9, UR6 ;  /* 0x0000000600097c02 */ /* 0x004fe20008000f00 */
[----:B------:R-:W-:Y:S04]  /*00e0*/  BSSY.RECONVERGENT B0, `(.L_x_50) ;  /* 0x000016e000007945 */ /* 0x000fe80003800200 */
[----:B------:R-:W-:-:S05]  /*00f0*/  IMAD.IADD R4, R7, 0x1, R9 ;  /* 0x0000000107047824 */ /* 0x000fca00078e0209 */
[----:B------:R-:W-:-:S13]  /*0100*/  ISETP.GE.U32.AND P0, PT, R7, R4, PT ;  /* 0x000000040700720c */ /* 0x000fda0003f06070 */
[----:B0-----:R-:W-:Y:S05]  /*0110*/  @P0 BRA `(.L_x_51) ;  /* 0x0000001400a80947 */ /* 0x001fea0003800000 */
[C---:B------:R-:W-:Y:S02]  /*0120*/  IADD3 R2, PT, PT, R9.reuse, -0x1, RZ ;  /* 0xffffffff09027810 */ /* 0x040fe40007ffe0ff */
[----:B------:R-:W-:Y:S02]  /*0130*/  LOP3.LUT R18, R9, 0x7, RZ, 0xc0, !PT ;  /* 0x0000000709127812 */ /* 0x000fe400078ec0ff */
[----:B------:R-:W-:Y:S02]  /*0140*/  ISETP.GE.U32.AND P1, PT, R2, 0x7, PT ;  /* 0x000000070200780c */ /* 0x000fe40003f26070 */
[----:B------:R-:W-:-:S11]  /*0150*/  ISETP.NE.AND P0, PT, R18, RZ, PT ;  /* 0x000000ff1200720c */ /* 0x000fd60003f05270 */
[----:B------:R-:W-:Y:S05]  /*0160*/  @!P1 BRA `(.L_x_52) ;  /* 0x0000000800c09947 */ /* 0x000fea0003800000 */
[----:B------:R-:W-:Y:S01]  /*0170*/  IABS R8, R9 ;  /* 0x0000000900087213 */ /* 0x000fe20000000000 */
[----:B------:R-:W0:Y:S01]  /*0180*/  LDC.64 R2, c[0x0][0x380] ;  /* 0x0000e000ff027b82 */ /* 0x000e220000000a00 */
[----:B------:R-:W-:Y:S01]  /*0190*/  IMAD.MOV.U32 R10, RZ, RZ, RZ ;  /* 0x000000ffff0a7224 */ /* 0x000fe200078e00ff */
[----:B------:R-:W-:Y:S01]  /*01a0*/  LOP3.LUT R9, R9, 0xfffffff8, RZ, 0xc0, !PT ;  /* 0xfffffff809097812 */ /* 0x000fe200078ec0ff */
[----:B------:R-:W1:Y:S01]  /*01b0*/  I2F.RP R12, R8 ;  /* 0x00000008000c7306 */ /* 0x000e620000209400 */
[----:B------:R-:W2:Y:S04]  /*01c0*/  LDCU UR6, c[0x0][0x3a4] ;  /* 0x00007480ff0677ac */ /* 0x000ea80008000800 */
[----:B------:R-:W3:Y:S03]  /*01d0*/  LDC.64 R4, c[0x0][0x388] ;  /* 0x0000e200ff047b82 */ /* 0x000ee60000000a00 */
[----:B-1----:R-:W1:Y:S02]  /*01e0*/  MUFU.RCP R12, R12 ;  /* 0x0000000c000c7308 */ /* 0x002e640000001000 */
[----:B-1----:R-:W-:-:S06]  /*01f0*/  VIADD R13, R12, 0xffffffe ;  /* 0x0ffffffe0c0d7836 */ /* 0x002fcc0000000000 */
[----:B------:R-:W1:Y:S02]  /*0200*/  F2I.FTZ.U32.TRUNC.NTZ R11, R13 ;  /* 0x0000000d000b7305 */ /* 0x000e64000021f000 */
[----:B-1----:R-:W-:-:S05]  /*0210*/  IADD3 R15, PT, PT, RZ, -R11, RZ ;  /* 0x8000000bff0f7210 */ /* 0x002fca0007ffe0ff */
[----:B------:R-:W-:-:S04]  /*0220*/  IMAD R15, R15, R8, RZ ;  /* 0x000000080f0f7224 */ /* 0x000fc800078e02ff */
[----:B------:R-:W-:Y:S01]  /*0230*/  IMAD.HI.U32 R10, R11, R15, R10 ;  /* 0x0000000f0b0a7227 */ /* 0x000fe200078e000a */
[----:B0-23--:R-:W-:-:S07]  /*0240*/  IADD3 R11, PT, PT, -R9, RZ, RZ ;  /* 0x000000ff090b7210 */ /* 0x00dfce0007ffe1ff */
.L_x_53:
[----:B0-----:R-:W-:Y:S01]  /*0250*/  IABS R13, R7 ;  /* 0x00000007000d7213 */ /* 0x001fe20000000000 */
[----:B------:R-:W-:Y:S01]  /*0260*/  IMAD.U32 R9, RZ, RZ, UR6 ;  /* 0x00000006ff097e24 */ /* 0x000fe2000f8e00ff */
[----:B------:R-:W-:-:S03]  /*0270*/  ISETP.GE.AND P2, PT, R7, RZ, PT ;  /* 0x000000ff0700720c */ /* 0x000fc60003f46270 */
[----:B------:R-:W-:Y:S01]  /*0280*/  IMAD.HI.U32 R10, R10, R13, RZ ;  /* 0x0000000d0a0a7227 */ /* 0x000fe200078e00ff */
[----:B------:R-:W-:-:S04]  /*0290*/  IABS R12, R9 ;  /* 0x00000009000c7213 */ /* 0x000fc80000000000 */
[----:B------:R-:W-:-:S05]  /*02a0*/  IADD3 R10, PT, PT, -R10, RZ, RZ ;  /* 0x000000ff0a0a7210 */ /* 0x000fca0007ffe1ff */
[----:B------:R-:W-:-:S05]  /*02b0*/  IMAD R13, R12, R10, R13 ;  /* 0x0000000a0c0d7224 */ /* 0x000fca00078e020d */
[----:B------:R-:W-:-:S13]  /*02c0*/  ISETP.GT.U32.AND P1, PT, R8, R13, PT ;  /* 0x0000000d0800720c */ /* 0x000fda0003f24070 */
[----:B------:R-:W-:-:S05]  /*02d0*/  @!P1 IMAD.IADD R13, R13, 0x1, -R12 ;  /* 0x000000010d0d9824 */ /* 0x000fca00078e0a0c */
[----:B------:R-:W-:-:S13]  /*02e0*/  ISETP.GT.U32.AND P1, PT, R8, R13, PT ;  /* 0x0000000d0800720c */ /* 0x000fda0003f24070 */
[----:B------:R-:W-:Y:S02]  /*02f0*/  @!P1 IADD3 R13, PT, PT, R13, -R12, RZ ;  /* 0x8000000c0d0d9210 */ /* 0x000fe40007ffe0ff */
[----:B------:R-:W-:-:S03]  /*0300*/  ISETP.NE.AND P1, PT, R9, RZ, PT ;  /* 0x000000ff0900720c */ /* 0x000fc60003f25270 */
[----:B------:R-:W-:Y:S01]  /*0310*/  IMAD.MOV.U32 R14, RZ, RZ, R13 ;  /* 0x000000ffff0e7224 */ /* 0x000fe200078e000d */
[----:B------:R-:W-:-:S04]  /*0320*/  LOP3.LUT R13, RZ, R9, RZ, 0x33, !PT ;  /* 0x00000009ff0d7212 */ /* 0x000fc800078e33ff */
[----:B------:R-:W-:-:S04]  /*0330*/  @!P2 IADD3 R14, PT, PT, -R14, RZ, RZ ;  /* 0x000000ff0e0ea210 */ /* 0x000fc80007ffe1ff */
[----:B------:R-:W-:-:S05]  /*0340*/  SEL R14, R13, R14, !P1 ;  /* 0x0000000e0d0e7207 */ /* 0x000fca0004800000 */
[----:B------:R-:W-:-:S04]  /*0350*/  IMAD R21, R0, R9, R14 ;  /* 0x0000000900157224 */ /* 0x000fc800078e020e */
[----:B------:R-:W-:-:S05]  /*0360*/  IMAD.WIDE R20, R21, 0x4, R2 ;  /* 0x0000000415147825 */ /* 0x000fca00078e0202 */
[----:B------:R0:W2:Y:S01]  /*0370*/  LDG.E R19, desc[UR4][R20.64] ;  /* 0x0000000414137981 */ /* 0x0000a2000c1e1900 */
[----:B------:R-:W1:Y:S01]  /*0380*/  I2F.RP R8, R12 ;  /* 0x0000000c00087306 */ /* 0x000e620000209400 */
[----:B------:R-:W-:-:S05]  /*0390*/  VIADD R15, R7, 0x1 ;  /* 0x00000001070f7836 */ /* 0x000fca0000000000 */
[----:B------:R-:W-:Y:S02]  /*03a0*/  IABS R22, R15 ;  /* 0x0000000f00167213 */ /* 0x000fe40000000000 */
[----:B------:R-:W-:Y:S01]  /*03b0*/  ISETP.GE.AND P3, PT, R15, RZ, PT ;  /* 0x000000ff0f00720c */ /* 0x000fe20003f66270 */
[----:B-----5:R-:W-:-:S04]  /*03c0*/  IMAD R15, R6, R9, R14 ;  /* 0x00000009060f7224 */ /* 0x020fc800078e020e */
[----:B------:R-:W-:Y:S01]  /*03d0*/  IMAD.WIDE R14, R15, 0x4, R4 ;  /* 0x000000040f0e7825 */ /* 0x000fe200078e0204 */
[----:B-1----:R-:W1:Y:S03]  /*03e0*/  MUFU.RCP R8, R8 ;  /* 0x0000000800087308 */ /* 0x002e660000001000 */
[----:B-1----:R-:W-:-:S05]  /*03f0*/  VIADD R16, R8, 0xffffffe ;  /* 0x0ffffffe08107836 */ /* 0x002fca0000000000 */
[----:B------:R1:W3:Y:S02]  /*0400*/  F2I.FTZ.U32.TRUNC.NTZ R17, R16 ;  /* 0x0000001000117305 */ /* 0x0002e4000021f000 */
[----:B-1----:R-:W-:Y:S01]  /*0410*/  HFMA2 R16, -RZ, RZ, 0, 0 ;  /* 0x00000000ff107431 */ /* 0x002fe200000001ff */
[----:B---3--:R-:W-:-:S05]  /*0420*/  IADD3 R23, PT, PT, RZ, -R17, RZ ;  /* 0x80000011ff177210 */ /* 0x008fca0007ffe0ff */
[----:B------:R-:W-:-:S04]  /*0430*/  IMAD R23, R23, R12, RZ ;  /* 0x0000000c17177224 */ /* 0x000fc800078e02ff */
[----:B------:R-:W-:-:S04]  /*0440*/  IMAD.HI.U32 R10, R17, R23, R16 ;  /* 0x00000017110a7227 */ /* 0x000fc800078e0010 */
[----:B------:R-:W-:-:S04]  /*0450*/  IMAD.MOV.U32 R17, RZ, RZ, R22 ;  /* 0x000000ffff117224 */ /* 0x000fc800078e0016 */
[----:B------:R-:W-:-:S05]  /*0460*/  IMAD.HI.U32 R8, R10, R17, RZ ;  /* 0x000000110a087227 */ /* 0x000fca00078e00ff */
[----:B------:R-:W-:-:S05]  /*0470*/  IADD3 R8, PT, PT, -R8, RZ, RZ ;  /* 0x000000ff08087210 */ /* 0x000fca0007ffe1ff */
[----:B------:R-:W-:Y:S02]  /*0480*/  IMAD R17, R12, R8, R17 ;  /* 0x000000080c117224 */ /* 0x000fe400078e0211 */
[----:B------:R-:W-:-:S05]  /*0490*/  IMAD.MOV.U32 R8, RZ, RZ, R12 ;  /* 0x000000ffff087224 */ /* 0x000fca00078e000c */
[----:B------:R-:W-:-:S13]  /*04a0*/  ISETP.GT.U32.AND P2, PT, R8, R17, PT ;  /* 0x000000110800720c */ /* 0x000fda0003f44070 */
[----:B------:R-:W-:-:S04]  /*04b0*/  @!P2 IADD3 R17, PT, PT, R17, -R12, RZ ;  /* 0x8000000c1111a210 */ /* 0x000fc80007ffe0ff */
[----:B------:R-:W-:-:S13]  /*04c0*/  ISETP.GT.U32.AND P2, PT, R8, R17, PT ;  /* 0x000000110800720c */ /* 0x000fda0003f44070 */
[----:B------:R-:W-:-:S05]  /*04d0*/  @!P2 IMAD.IADD R17, R17, 0x1, -R12 ;  /* 0x000000011111a824 */ /* 0x000fca00078e0a0c */
[----:B------:R-:W-:-:S04]  /*04e0*/  @!P3 IADD3 R17, PT, PT, -R17, RZ, RZ ;  /* 0x000000ff1111b210 */ /* 0x000fc80007ffe1ff */
[----:B0-----:R-:W-:-:S05]  /*04f0*/  SEL R20, R13, R17, !P1 ;  /* 0x000000110d147207 */ /* 0x001fca0004800000 */
[----:B------:R-:W-:-:S04]  /*0500*/  IMAD R17, R0, R9, R20 ;  /* 0x0000000900117224 */ /* 0x000fc800078e0214 */
[----:B------:R-:W-:Y:S01]  /*0510*/  IMAD.WIDE R16, R17, 0x4, R2 ;  /* 0x0000000411107825 */ /* 0x000fe200078e0202 */
[----:B--2---:R0:W-:Y:S04]  /*0520*/  REDG.E.ADD.F32.FTZ.RN.STRONG.GPU desc[UR4][R14.64], R19 ;  /* 0x000000130e0079a6 */ /* 0x0041e8000c12f304 */
[----:B------:R1:W2:Y:S01]  /*0530*/  LDG.E R21, desc[UR4][R16.64] ;  /* 0x0000000410157981 */ /* 0x0002a2000c1e1900 */
[----:B------:R-:W-:-:S05]  /*0540*/  VIADD R22, R7, 0x2 ;  /* 0x0000000207167836 */ /* 0x000fca0000000000 */
[----:B------:R-:W-:Y:S02]  /*0550*/  IABS R25, R22 ;  /* 0x0000001600197213 */ /* 0x000fe40000000000 */
[----:B------:R-:W-:Y:S01]  /*0560*/  ISETP.GE.AND P3, PT, R22, RZ, PT ;  /* 0x000000ff1600720c */ /* 0x000fe20003f66270 */
[----:B0-----:R-:W-:Y:S02]  /*0570*/  IMAD R15, R6, R9, R20 ;  /* 0x00000009060f7224 */ /* 0x001fe400078e0214 */
[----:B------:R-:W-:-:S04]  /*0580*/  IMAD.HI.U32 R23, R10, R25, RZ ;  /* 0x000000190a177227 */ /* 0x000fc800078e00ff */
[----:B------:R-:W-:Y:S01]  /*0590*/  IMAD.WIDE R14, R15, 0x4, R4 ;  /* 0x000000040f0e7825 */ /* 0x000fe200078e0204 */
[----:B------:R-:W-:-:S05]  /*05a0*/  IADD3 R23, PT, PT, -R23, RZ, RZ ;  /* 0x000000ff17177210 */ /* 0x000fca0007ffe1ff */
[----:B------:R-:W-:-:S05]  /*05b0*/  IMAD R23, R12, R23, R25 ;  /* 0x000000170c177224 */ /* 0x000fca00078e0219 */
[----:B------:R-:W-:-:S13]  /*05c0*/  ISETP.GT.U32.AND P2, PT, R8, R23, PT ;  /* 0x000000170800720c */ /* 0x000fda0003f44070 */
[----:B------:R-:W-:-:S05]  /*05d0*/  @!P2 IMAD.IADD R23, R23, 0x1, -R12 ;  /* 0x000000011717a824 */ /* 0x000fca00078e0a0c */
[----:B------:R-:W-:-:S13]  /*05e0*/  ISETP.GT.U32.AND P2, PT, R8, R23, PT ;  /* 0x000000170800720c */ /* 0x000fda0003f44070 */
[----:B------:R-:W-:-:S05]  /*05f0*/  @!P2 IADD3 R23, PT, PT, R23, -R12, RZ ;  /* 0x8000000c1717a210 */ /* 0x000fca0007ffe0ff */
[----:B------:R-:W-:-:S05]  /*0600*/  @!P3 IMAD.MOV R23, RZ, RZ, -R23 ;  /* 0x000000ffff17b224 */ /* 0x000fca00078e0a17 */
[----:B------:R-:W-:-:S05]  /*0610*/  SEL R19, R13, R23, !P1 ;  /* 0x000000170d137207 */ /* 0x000fca0004800000 */
[----:B-1----:R-:W-:-:S04]  /*0620*/  IMAD R17, R0, R9, R19 ;  /* 0x0000000900117224 */ /* 0x002fc800078e0213 */
[----:B------:R-:W-:Y:S01]  /*0630*/  IMAD.WIDE R16, R17, 0x4, R2 ;  /* 0x0000000411107825 */ /* 0x000fe200078e0202 */
[----:B--2---:R0:W-:Y:S04]  /*0640*/  REDG.E.ADD.F32.FTZ.RN.STRONG.GPU desc[UR4][R14.64], R21 ;  /* 0x000000150e0079a6 */ /* 0x0041e8000c12f304 */
[----:B------:R1:W2:Y:S01]  /*0650*/  LDG.E R23, desc[UR4][R16.64] ;  /* 0x0000000410177981 */ /* 0x0002a2000c1e1900 */
[----:B------:R-:W-:-:S04]  /*0660*/  IADD3 R20, PT, PT, R7, 0x3, RZ ;  /* 0x0000000307147810 */ /* 0x000fc80007ffe0ff */
[----:B------:R-:W-:Y:S02]  /*0670*/  IABS R25, R20 ;  /* 0x0000001400197213 */ /* 0x000fe40000000000 */
[----:B------:R-:W-:Y:S01]  /*0680*/  ISETP.GE.AND P3, PT, R20, RZ, PT ;  /* 0x000000ff1400720c */ /* 0x000fe20003f66270 */
[----:B0-----:R-:W-:Y:S02]  /*0690*/  IMAD R15, R6, R9, R19 ;  /* 0x00000009060f7224 */ /* 0x001fe400078e0213 */
[----:B------:R-:W-:-:S04]  /*06a0*/  IMAD.HI.U32 R22, R10, R25, RZ ;  /* 0x000000190a167227 */ /* 0x000fc800078e00ff */
[----:B------:R-:W-:Y:S02]  /*06b0*/  IMAD.MOV R22, RZ, RZ, -R22 ;  /* 0x000000ffff167224 */ /* 0x000fe400078e0a16 */
[----:B------:R-:W-:-:S04]  /*06c0*/  IMAD.WIDE R14, R15, 0x4, R4 ;  /* 0x000000040f0e7825 */ /* 0x000fc800078e0204 */
[----:B------:R-:W-:-:S05]  /*06d0*/  IMAD R25, R12, R22, R25 ;  /* 0x000000160c197224 */ /* 0x000fca00078e0219 */
[----:B------:R-:W-:-:S13]  /*06e0*/  ISETP.GT.U32.AND P2, PT, R8, R25, PT ;  /* 0x000000190800720c */ /* 0x000fda0003f44070 */
[----:B------:R-:W-:-:S04]  /*06f0*/  @!P2 IADD3 R25, PT, PT, R25, -R12, RZ ;  /* 0x8000000c1919a210 */ /* 0x000fc80007ffe0ff */
[----:B------:R-:W-:-:S13]  /*0700*/  ISETP.GT.U32.AND P2, PT, R8, R25, PT ;  /* 0x000000190800720c */ /* 0x000fda0003f44070 */
[----:B------:R-:W-:-:S05]  /*0710*/  @!P2 IMAD.IADD R25, R25, 0x1, -R12 ;  /* 0x000000011919a824 */ /* 0x000fca00078e0a0c */
[----:B------:R-:W-:-:S04]  /*0720*/  @!P3 IADD3 R25, PT, PT, -R25, RZ, RZ ;  /* 0x000000ff1919b210 */ /* 0x000fc80007ffe1ff */
[----:B------:R-:W-:-:S05]  /*0730*/  SEL R20, R13, R25, !P1 ;  /* 0x000000190d147207 */ /* 0x000fca0004800000 */
[----:B-1----:R-:W-:-:S04]  /*0740*/  IMAD R17, R0, R9, R20 ;  /* 0x0000000900117224 */ /* 0x002fc800078e0214 */
[----:B------:R-:W-:-:S04]  /*0750*/  IMAD.WIDE R16, R17, 0x4, R2 ;  /* 0x0000000411107825 */ /* 0x000fc800078e0202 */
[----:B------:R-:W-:Y:S01]  /*0760*/  VIADD R19, R7, 0x4 ;  /* 0x0000000407137836 */ /* 0x000fe20000000000 */
[----:B--2---:R0:W-:Y:S04]  /*0770*/  REDG.E.ADD.F32.FTZ.RN.STRONG.GPU desc[UR4][R14.64], R23 ;  /* 0x000000170e0079a6 */ /* 0x0041e8000c12f304 */
[----:B------:R1:W2:Y:S01]  /*0780*/  LDG.E R21, desc[UR4][R16.64] ;  /* 0x0000000410157981 */ /* 0x0002a2000c1e1900 */
[----:B------:R-:W-:Y:S02]  /*0790*/  IABS R25, R19 ;  /* 0x0000001300197213 */ /* 0x000fe40000000000 */
[----:B------:R-:W-:-:S03]  /*07a0*/  ISETP.GE.AND P3, PT, R19, RZ, PT ;  /* 0x000000ff1300720c */ /* 0x000fc60003f66270 */
[----:B------:R-:W-:-:S04]  /*07b0*/  IMAD.HI.U32 R22, R10, R25, RZ ;  /* 0x000000190a167227 */ /* 0x000fc800078e00ff */
[----:B0-----:R-:W-:Y:S01]  /*07c0*/  IMAD R15, R6, R9, R20 ;  /* 0x00000009060f7224 */ /* 0x001fe200078e0214 */
[----:B------:R-:W-:-:S03]  /*07d0*/  IADD3 R22, PT, PT, -R22, RZ, RZ ;  /* 0x000000ff16167210 */ /* 0x000fc60007ffe1ff */
[----:B------:R-:W-:-:S04]  /*07e0*/  IMAD.WIDE R14, R15, 0x4, R4 ;  /* 0x000000040f0e7825 */ /* 0x000fc800078e0204 */
        /* <DEDUP_REMOVED lines=45> */
[----:B------:R-:W-:Y:S01]  /*0ac0*/  IADD3 R20, PT, PT, R7, 0x7, RZ ;  /* 0x0000000707147810 */ /* 0x000fe20007ffe0ff */
[----:B--2---:R0:W-:Y:S04]  /*0ad0*/  REDG.E.ADD.F32.FTZ.RN.STRONG.GPU desc[UR4][R14.64], R21 ;  /* 0x000000150e0079a6 */ /* 0x0041e8000c12f304 */
[----:B------:R-:W2:Y:S01]  /*0ae0*/  LDG.E R17, desc[UR4][R16.64] ;  /* 0x0000000410117981 */ /* 0x000ea2000c1e1900 */
[----:B------:R-:W-:Y:S02]  /*0af0*/  IABS R23, R20 ;  /* 0x0000001400177213 */ /* 0x000fe40000000000 */
[----:B------:R-:W-:-:S03]  /*0b00*/  ISETP.GE.AND P3, PT, R20, RZ, PT ;  /* 0x000000ff1400720c */ /* 0x000fc60003f66270 */
[----:B------:R-:W-:-:S04]  /*0b10*/  IMAD.HI.U32 R22, R10, R23, RZ ;  /* 0x000000170a167227 */ /* 0x000fc800078e00ff */
[----:B------:R-:W-:-:S04]  /*0b20*/  IMAD.MOV R22, RZ, RZ, -R22 ;  /* 0x000000ffff167224 */ /* 0x000fc800078e0a16 */
[----:B------:R-:W-:-:S05]  /*0b30*/  IMAD R23, R12, R22, R23 ;  /* 0x000000160c177224 */ /* 0x000fca00078e0217 */
[----:B------:R-:W-:-:S13]  /*0b40*/  ISETP.GT.U32.AND P2, PT, R8, R23, PT ;  /* 0x000000170800720c */ /* 0x000fda0003f44070 */
[----:B------:R-:W-:-:S04]  /*0b50*/  @!P2 IADD3 R23, PT, PT, R23, -R12, RZ ;  /* 0x8000000c1717a210 */ /* 0x000fc80007ffe0ff */
[----:B------:R-:W-:-:S13]  /*0b60*/  ISETP.GT.U32.AND P2, PT, R8, R23, PT ;  /* 0x000000170800720c */ /* 0x000fda0003f44070 */
[----:B------:R-:W-:-:S05]  /*0b70*/  @!P2 IMAD.IADD R23, R23, 0x1, -R12 ;  /* 0x000000011717a824 */ /* 0x000fca00078e0a0c */
[----:B------:R-:W-:-:S04]  /*0b80*/  @!P3 IADD3 R23, PT, PT, -R23, RZ, RZ ;  /* 0x000000ff1717b210 */ /* 0x000fc80007ffe1ff */
[----:B------:R-:W-:Y:S01]  /*0b90*/  SEL R23, R13, R23, !P1 ;  /* 0x000000170d177207 */ /* 0x000fe20004800000 */
[----:B------:R-:W-:-:S04]  /*0ba0*/  IMAD R13, R6, R9, R19 ;  /* 0x00000009060d7224 */ /* 0x000fc800078e0213 */
[----:B0-----:R-:W-:Y:S02]  /*0bb0*/  IMAD R21, R0, R9, R23 ;  /* 0x0000000900157224 */ /* 0x001fe400078e0217 */
[----:B------:R-:W-:-:S04]  /*0bc0*/  IMAD.WIDE R12, R13, 0x4, R4 ;  /* 0x000000040d0c7825 */ /* 0x000fc800078e0204 */
[----:B------:R-:W-:Y:S01]  /*0bd0*/  IMAD.WIDE R20, R21, 0x4, R2 ;  /* 0x0000000415147825 */ /* 0x000fe200078e0202 */
[----:B--2---:R0:W-:Y:S05]  /*0be0*/  REDG.E.ADD.F32.FTZ.RN.STRONG.GPU desc[UR4][R12.64], R17 ;  /* 0x000000110c0079a6 */ /* 0x0041ea000c12f304 */
[----:B------:R-:W2:Y:S01]  /*0bf0*/  LDG.E R21, desc[UR4][R20.64] ;  /* 0x0000000414157981 */ /* 0x000ea2000c1e1900 */
[----:B------:R-:W-:Y:S02]  /*0c00*/  VIADD R11, R11, 0x8 ;  /* 0x000000080b0b7836 */ /* 0x000fe40000000000 */
[----:B------:R-:W-:-:S03]  /*0c10*/  IMAD R15, R6, R9, R23 ;  /* 0x00000009060f7224 */ /* 0x000fc600078e0217 */
[----:B------:R-:W-:Y:S01]  /*0c20*/  ISETP.NE.AND P1, PT, R11, RZ, PT ;  /* 0x000000ff0b00720c */ /* 0x000fe20003f25270 */
[----:B------:R-:W-:Y:S01]  /*0c30*/  IMAD.WIDE R14, R15, 0x4, R4 ;  /* 0x000000040f0e7825 */ /* 0x000fe200078e0204 */
[----:B------:R-:W-:-:S04]  /*0c40*/  IADD3 R7, PT, PT, R7, 0x8, RZ ;  /* 0x0000000807077810 */ /* 0x000fc80007ffe0ff */
[----:B--2---:R0:W-:Y:S07]  /*0c50*/  REDG.E.ADD.F32.FTZ.RN.STRONG.GPU desc[UR4][R14.64], R21 ;  /* 0x000000150e0079a6 */ /* 0x0041ee000c12f304 */
[----:B------:R-:W-:Y:S05]  /*0c60*/  @P1 BRA `(.L_x_53) ;  /* 0xfffffff400781947 */ /* 0x000fea000383ffff */
.L_x_52:
[----:B------:R-:W-:Y:S05]  /*0c70*/  @!P0 BRA `(.L_x_51) ;  /* 0x0000000800d08947 */ /* 0x000fea0003800000 */
[----:B------:R-:W-:Y:S02]  /*0c80*/  ISETP.GE.U32.AND P1, PT, R18, 0x4, PT ;  /* 0x000000041200780c */ /* 0x000fe40003f26070 */
[----:B------:R-:W-:-:S04]  /*0c90*/  LOP3.LUT R19, R9, 0x3, RZ, 0xc0, !PT ;  /* 0x0000000309137812 */ /* 0x000fc800078ec0ff */
[----:B------:R-:W-:-:S07]  /*0ca0*/  ISETP.NE.AND P0, PT, R19, RZ, PT ;  /* 0x000000ff1300720c */ /* 0x000fce0003f05270 */
[----:B------:R-:W-:Y:S06]  /*0cb0*/  @!P1 BRA `(.L_x_54) ;  /* 0x0000000400589947 */ /* 0x000fec0003800000 */
[----:B------:R-:W-:Y:S01]  /*0cc0*/  IABS R8, R9 ;  /* 0x0000000900087213 */ /* 0x000fe20000000000 */
[----:B------:R-:W-:Y:S01]  /*0cd0*/  IMAD.MOV.U32 R10, RZ, RZ, RZ ;  /* 0x000000ffff0a7224 */ /* 0x000fe200078e00ff */
[----:B------:R-:W-:Y:S02]  /*0ce0*/  IABS R2, R7 ;  /* 0x0000000700027213 */ /* 0x000fe40000000000 */
[----:B------:R-:W1:Y:S01]  /*0cf0*/  I2F.RP R3, R8 ;  /* 0x0000000800037306 */ /* 0x000e620000209400 */
[----:B------:R-:W-:-:S07]  /*0d00*/  ISETP.GE.AND P2, PT, R7, RZ, PT ;  /* 0x000000ff0700720c */ /* 0x000fce0003f46270 */
[----:B-1----:R-:W1:Y:S02]  /*0d10*/  MUFU.RCP R3, R3 ;  /* 0x0000000300037308 */ /* 0x002e640000001000 */
[----:B-1----:R-:W-:-:S06]  /*0d20*/  VIADD R11, R3, 0xffffffe ;  /* 0x0ffffffe030b7836 */ /* 0x002fcc0000000000 */
[----:B------:R-:W1:Y:S02]  /*0d30*/  F2I.FTZ.U32.TRUNC.NTZ R11, R11 ;  /* 0x0000000b000b7305 */ /* 0x000e64000021f000 */
[----:B-1----:R-:W-:-:S05]  /*0d40*/  IADD3 R5, PT, PT, RZ, -R11, RZ ;  /* 0x8000000bff057210 */ /* 0x002fca0007ffe0ff */
[----:B------:R-:W-:-:S04]  /*0d50*/  IMAD R5, R5, R8, RZ ;  /* 0x0000000805057224 */ /* 0x000fc800078e02ff */
[----:B------:R-:W-:Y:S01]  /*0d60*/  IMAD.HI.U32 R10, R11, R5, R10 ;  /* 0x000000050b0a7227 */ /* 0x000fe200078e000a */
[----:B------:R-:W-:Y:S02]  /*0d70*/  MOV R5, R2 ;  /* 0x0000000200057202 */ /* 0x000fe40000000f00 */
[----:B------:R-:W-:-:S03]  /*0d80*/  LOP3.LUT R11, RZ, R9, RZ, 0x33, !PT ;  /* 0x00000009ff0b7212 */ /* 0x000fc600078e33ff */
[----:B------:R-:W-:-:S04]  /*0d90*/  IMAD.HI.U32 R2, R10, R5, RZ ;  /* 0x000000050a027227 */ /* 0x000fc800078e00ff */
[----:B------:R-:W-:-:S04]  /*0da0*/  IMAD.MOV R2, RZ, RZ, -R2 ;  /* 0x000000ffff027224 */ /* 0x000fc800078e0a02 */
[C---:B------:R-:W-:Y:S02]  /*0db0*/  IMAD R5, R8.reuse, R2, R5 ;  /* 0x0000000208057224 */ /* 0x040fe400078e0205 */
[----:B------:R-:W1:Y:S03]  /*0dc0*/  LDC.64 R2, c[0x0][0x380] ;  /* 0x0000e000ff027b82 */ /* 0x000e660000000a00 */
[----:B------:R-:W-:-:S13]  /*0dd0*/  ISETP.GT.U32.AND P1, PT, R8, R5, PT ;  /* 0x000000050800720c */ /* 0x000fda0003f24070 */
[----:B------:R-:W-:-:S04]  /*0de0*/  @!P1 IADD3 R5, PT, PT, R5, -R8, RZ ;  /* 0x8000000805059210 */ /* 0x000fc80007ffe0ff */
[----:B------:R-:W-:-:S13]  /*0df0*/  ISETP.GT.U32.AND P1, PT, R8, R5, PT ;  /* 0x000000050800720c */ /* 0x000fda0003f24070 */
[----:B------:R-:W-:Y:S01]  /*0e00*/  @!P1 IMAD.IADD R5, R5, 0x1, -R8 ;  /* 0x0000000105059824 */ /* 0x000fe200078e0a08 */
[----:B------:R-:W-:-:S04]  /*0e10*/  ISETP.NE.AND P1, PT, R9, RZ, PT ;  /* 0x000000ff0900720c */ /* 0x000fc80003f25270 */
[----:B------:R-:W-:-:S04]  /*0e20*/  @!P2 IADD3 R5, PT, PT, -R5, RZ, RZ ;  /* 0x000000ff0505a210 */ /* 0x000fc80007ffe1ff */
[----:B0-----:R-:W-:-:S05]  /*0e30*/  SEL R12, R11, R5, !P1 ;  /* 0x000000050b0c7207 */ /* 0x001fca0004800000 */
[----:B------:R-:W-:-:S04]  /*0e40*/  IMAD R5, R0, R9, R12 ;  /* 0x0000000900057224 */ /* 0x000fc800078e020c */
[----:B-1----:R-:W-:-:S05]  /*0e50*/  IMAD.WIDE R4, R5, 0x4, R2 ;  /* 0x0000000405047825 */ /* 0x002fca00078e0202 */
[----:B------:R0:W2:Y:S01]  /*0e60*/  LDG.E R15, desc[UR4][R4.64] ;  /* 0x00000004040f7981 */ /* 0x0000a2000c1e1900 */
[----:B------:R-:W-:-:S05]  /*0e70*/  VIADD R13, R7, 0x1 ;  /* 0x00000001070d7836 */ /* 0x000fca0000000000 */
[----:B------:R-:W-:Y:S02]  /*0e80*/  IABS R17, R13 ;  /* 0x0000000d00117213 */ /* 0x000fe40000000000 */
[----:B------:R-:W-:Y:S01]  /*0e90*/  ISETP.GE.AND P3, PT, R13, RZ, PT ;  /* 0x000000ff0d00720c */ /* 0x000fe20003f66270 */
[----:B-----5:R-:W-:Y:S01]  /*0ea0*/  IMAD R13, R6, R9, R12 ;  /* 0x00000009060d7224 */ /* 0x020fe200078e020c */
[----:B0-----:R-:W0:Y:S01]  /*0eb0*/  LDC.64 R4, c[0x0][0x388] ;  /* 0x0000e200ff047b82 */ /* 0x001e220000000a00 */
[----:B------:R-:W-:-:S05]  /*0ec0*/  IMAD.HI.U32 R14, R10, R17, RZ ;  /* 0x000000110a0e7227 */ /* 0x000fca00078e00ff */
[----:B------:R-:W-:-:S05]  /*0ed0*/  IADD3 R14, PT, PT, -R14, RZ, RZ ;  /* 0x000000ff0e0e7210 */ /* 0x000fca0007ffe1ff */
[----:B------:R-:W-:-:S05]  /*0ee0*/  IMAD R17, R8, R14, R17 ;  /* 0x0000000e08117224 */ /* 0x000fca00078e0211 */
[----:B------:R-:W-:Y:S01]  /*0ef0*/  ISETP.GT.U32.AND P2, PT, R8, R17, PT ;  /* 0x000000110800720c */ /* 0x000fe20003f44070 */
[----:B0-----:R-:W-:-:S12]  /*0f00*/  IMAD.WIDE R12, R13, 0x4, R4 ;  /* 0x000000040d0c7825 */ /* 0x001fd800078e0204 */
[----:B------:R-:W-:-:S05]  /*0f10*/  @!P2 IMAD.IADD R17, R17, 0x1, -R8 ;  /* 0x000000011111a824 */ /* 0x000fca00078e0a08 */
[----:B------:R-:W-:-:S13]  /*0f20*/  ISETP.GT.U32.AND P2, PT, R8, R17, PT ;  /* 0x000000110800720c */ /* 0x000fda0003f44070 */
[----:B------:R-:W-:-:S05]  /*0f30*/  @!P2 IADD3 R17, PT, PT, R17, -R8, RZ ;  /* 0x800000081111a210 */ /* 0x000fca0007ffe0ff */
[----:B------:R-:W-:-:S05]  /*0f40*/  @!P3 IMAD.MOV R17, RZ, RZ, -R17 ;  /* 0x000000ffff11b224 */ /* 0x000fca00078e0a11 */
[----:B------:R-:W-:-:S05]  /*0f50*/  SEL R14, R11, R17, !P1 ;  /* 0x000000110b0e7207 */ /* 0x000fca0004800000 */
[----:B------:R-:W-:-:S04]  /*0f60*/  IMAD R17, R0, R9, R14 ;  /* 0x0000000900117224 */ /* 0x000fc800078e020e */
        /* <DEDUP_REMOVED lines=21> */
[----:B------:R-:W2:Y:S01]  /*10c0*/  LDG.E R17, desc[UR4][R16.64] ;  /* 0x0000000410117981 */ /* 0x000ea2000c1e1900 */
[----:B------:R-:W-:Y:S02]  /*10d0*/  IABS R23, R14 ;  /* 0x0000000e00177213 */ /* 0x000fe40000000000 */
[----:B------:R-:W-:-:S03]  /*10e0*/  ISETP.GE.AND P3, PT, R14, RZ, PT ;  /* 0x000000ff0e00720c */ /* 0x000fc60003f66270 */
[----:B------:R-:W-:-:S05]  /*10f0*/  IMAD.HI.U32 R10, R10, R23, RZ ;  /* 0x000000170a0a7227 */ /* 0x000fca00078e00ff */
[----:B------:R-:W-:-:S05]  /*1100*/  IADD3 R10, PT, PT, -R10, RZ, RZ ;  /* 0x000000ff0a0a7210 */ /* 0x000fca0007ffe1ff */
[----:B------:R-:W-:-:S05]  /*1110*/  IMAD R23, R8, R10, R23 ;  /* 0x0000000a08177224 */ /* 0x000fca00078e0217 */
[----:B------:R-:W-:-:S13]  /*1120*/  ISETP.GT.U32.AND P2, PT, R8, R23, PT ;  /* 0x000000170800720c */ /* 0x000fda0003f44070 */
[----:B------:R-:W-:-:S05]  /*1130*/  @!P2 IMAD.IADD R23, R23, 0x1, -R8 ;  /* 0x000000011717a824 */ /* 0x000fca00078e0a08 */
[----:B------:R-:W-:-:S13]  /*1140*/  ISETP.GT.U32.AND P2, PT, R8, R23, PT ;  /* 0x000000170800720c */ /* 0x000fda0003f44070 */
[----:B------:R-:W-:-:S05]  /*1150*/  @!P2 IADD3 R23, PT, PT, R23, -R8, RZ ;  /* 0x800000081717a210 */ /* 0x000fca0007ffe0ff */
[----:B------:R-:W-:-:S05]  /*1160*/  @!P3 IMAD.MOV R23, RZ, RZ, -R23 ;  /* 0x000000ffff17b224 */ /* 0x000fca00078e0a17 */
[----:B------:R-:W-:Y:S01]  /*1170*/  SEL R23, R11, R23, !P1 ;  /* 0x000000170b177207 */ /* 0x000fe20004800000 */
[----:B------:R-:W-:-:S04]  /*1180*/  IMAD R11, R6, R9, R15 ;  /* 0x00000009060b7224 */ /* 0x000fc800078e020f */
[----:B0-----:R-:W-:Y:S02]  /*1190*/  IMAD R13, R0, R9, R23 ;  /* 0x00000009000d7224 */ /* 0x001fe400078e0217 */
[----:B------:R-:W-:-:S04]  /*11a0*/  IMAD.WIDE R10, R11, 0x4, R4 ;  /* 0x000000040b0a7825 */ /* 0x000fc800078e0204 */
[----:B------:R-:W-:Y:S01]  /*11b0*/  IMAD.WIDE R2, R13, 0x4, R2 ;  /* 0x000000040d027825 */ /* 0x000fe200078e0202 */
[----:B--2---:R1:W-:Y:S05]  /*11c0*/  REDG.E.ADD.F32.FTZ.RN.STRONG.GPU desc[UR4][R10.64], R17 ;  /* 0x000000110a0079a6 */ /* 0x0043ea000c12f304 */
[----:B------:R-:W2:Y:S01]  /*11d0*/  LDG.E R3, desc[UR4][R2.64] ;  /* 0x0000000402037981 */ /* 0x000ea2000c1e1900 */
[----:B------:R-:W-:-:S04]  /*11e0*/  IMAD R23, R6, R9, R23 ;  /* 0x0000000906177224 */ /* 0x000fc800078e0217 */
[----:B------:R-:W-:-:S05]  /*11f0*/  IMAD.WIDE R4, R23, 0x4, R4 ;  /* 0x0000000417047825 */ /* 0x000fca00078e0204 */
[----:B--2---:R1:W-:Y:S01]  /*1200*/  REDG.E.ADD.F32.FTZ.RN.STRONG.GPU desc[UR4][R4.64], R3 ;  /* 0x00000003040079a6 */ /* 0x0043e2000c12f304 */
[----:B------:R-:W-:-:S07]  /*1210*/  IADD3 R7, PT, PT, R7, 0x4, RZ ;  /* 0x0000000407077810 */ /* 0x000fce0007ffe0ff */
.L_x_54:
[----:B------:R-:W-:Y:S05]  /*1220*/  @!P0 BRA `(.L_x_51) ;  /* 0x0000000400648947 */ /* 0x000fea0003800000 */
[----:B------:R-:W-:Y:S01]  /*1230*/  ISETP.NE.AND P1, PT, R19, 0x1, PT ;  /* 0x000000011300780c */ /* 0x000fe20003f25270 */
[----:B------:R-:W-:Y:S01]  /*1240*/  BSSY.RECONVERGENT B1, `(.L_x_55) ;  /* 0x0000037000017945 */ /* 0x000fe20003800200 */
[----:B------:R-:W-:-:S04]  /*1250*/  LOP3.LUT R2, R9, 0x1, RZ, 0xc0, !PT ;  /* 0x0000000109027812 */ /* 0x000fc800078ec0ff */
[----:B------:R-:W-:-:S07]  /*1260*/  ISETP.NE.U32.AND P0, PT, R2, 0x1, PT ;  /* 0x000000010200780c */ /* 0x000fce0003f05070 */
[----:B------:R-:W-:Y:S06]  /*1270*/  @!P1 BRA `(.L_x_56) ;  /* 0x0000000000cc9947 */ /* 0x000fec0003800000 */
[----:B------:R-:W-:Y:S02]  /*1280*/  IABS R8, R9 ;  /* 0x0000000900087213 */ /* 0x000fe40000000000 */
[----:B-1----:R-:W-:Y:S02]  /*1290*/  IABS R10, R7 ;  /* 0x00000007000a7213 */ /* 0x002fe40000000000 */
[----:B------:R-:W1:Y:S01]  /*12a0*/  I2F.RP R4, R8 ;  /* 0x0000000800047306 */ /* 0x000e620000209400 */
[----:B------:R-:W-:Y:S02]  /*12b0*/  ISETP.GE.AND P2, PT, R7, RZ, PT ;  /* 0x000000ff0700720c */ /* 0x000fe40003f46270 */
[----:B0-----:R-:W-:-:S05]  /*12c0*/  LOP3.LUT R15, RZ, R9, RZ, 0x33, !PT ;  /* 0x00000009ff0f7212 */ /* 0x001fca00078e33ff */
[----:B-1----:R-:W0:Y:S02]  /*12d0*/  MUFU.RCP R4, R4 ;  /* 0x0000000400047308 */ /* 0x002e240000001000 */
[----:B0-----:R-:W-:-:S06]  /*12e0*/  VIADD R2, R4, 0xffffffe ;  /* 0x0ffffffe04027836 */ /* 0x001fcc0000000000 */
[----:B------:R0:W1:Y:S02]  /*12f0*/  F2I.FTZ.U32.TRUNC.NTZ R3, R2 ;  /* 0x0000000200037305 */ /* 0x000064000021f000 */
[----:B0-----:R-:W-:Y:S01]  /*1300*/  IMAD.MOV.U32 R2, RZ, RZ, RZ ;  /* 0x000000ffff027224 */ /* 0x001fe200078e00ff */
[----:B-1----:R-:W-:-:S05]  /*1310*/  IADD3 R5, PT, PT, RZ, -R3, RZ ;  /* 0x80000003ff057210 */ /* 0x002fca0007ffe0ff */
[----:B------:R-:W-:-:S04]  /*1320*/  IMAD R5, R5, R8, RZ ;  /* 0x0000000805057224 */ /* 0x000fc800078e02ff */
[----:B------:R-:W-:Y:S01]  /*1330*/  IMAD.HI.U32 R11, R3, R5, R2 ;  /* 0x00000005030b7227 */ /* 0x000fe200078e0002 */
[----:B------:R-:W-:-:S05]  /*1340*/  MOV R3, R10 ;  /* 0x0000000a00037202 */ /* 0x000fca0000000f00 */
[----:B------:R-:W-:-:S04]  /*1350*/  IMAD.HI.U32 R5, R11, R3, RZ ;  /* 0x000000030b057227 */ /* 0x000fc800078e00ff */
[----:B------:R-:W-:-:S04]  /*1360*/  IMAD.MOV R5, RZ, RZ, -R5 ;  /* 0x000000ffff057224 */ /* 0x000fc800078e0a05 */
[C---:B------:R-:W-:Y:S02]  /*1370*/  IMAD R4, R8.reuse, R5, R3 ;  /* 0x0000000508047224 */ /* 0x040fe400078e0203 */
[----:B------:R-:W0:Y:S03]  /*1380*/  LDC.64 R2, c[0x0][0x380] ;  /* 0x0000e000ff027b82 */ /* 0x000e260000000a00 */
[----:B------:R-:W-:-:S13]  /*1390*/  ISETP.GT.U32.AND P1, PT, R8, R4, PT ;  /* 0x000000040800720c */ /* 0x000fda0003f24070 */
[----:B------:R-:W-:-:S04]  /*13a0*/  @!P1 IADD3 R4, PT, PT, R4, -R8, RZ ;  /* 0x8000000804049210 */ /* 0x000fc80007ffe0ff */
[----:B------:R-:W-:-:S13]  /*13b0*/  ISETP.GT.U32.AND P1, PT, R8, R4, PT ;  /* 0x000000040800720c */ /* 0x000fda0003f24070 */
[----:B------:R-:W-:Y:S01]  /*13c0*/  @!P1 IMAD.IADD R4, R4, 0x1, -R8 ;  /* 0x0000000104049824 */ /* 0x000fe200078e0a08 */
[----:B------:R-:W-:-:S04]  /*13d0*/  ISETP.NE.AND P1, PT, R9, RZ, PT ;  /* 0x000000ff0900720c */ /* 0x000fc80003f25270 */
[----:B------:R-:W-:-:S04]  /*13e0*/  @!P2 IADD3 R4, PT, PT, -R4, RZ, RZ ;  /* 0x000000ff0404a210 */ /* 0x000fc80007ffe1ff */
[----:B------:R-:W-:-:S05]  /*13f0*/  SEL R10, R15, R4, !P1 ;  /* 0x000000040f0a7207 */ /* 0x000fca0004800000 */
[----:B------:R-:W-:-:S04]  /*1400*/  IMAD R5, R0, R9, R10 ;  /* 0x0000000900057224 */ /* 0x000fc800078e020a */
[----:B0-----:R-:W-:-:S05]  /*1410*/  IMAD.WIDE R4, R5, 0x4, R2 ;  /* 0x0000000405047825 */ /* 0x001fca00078e0202 */
[----:B------:R0:W2:Y:S01]  /*1420*/  LDG.E R13, desc[UR4][R4.64] ;  /* 0x00000004040d7981 */ /* 0x0000a2000c1e1900 */
[----:B------:R-:W-:-:S05]  /*1430*/  VIADD R12, R7, 0x1 ;  /* 0x00000001070c7836 */ /* 0x000fca0000000000 */
[----:B------:R-:W-:Y:S02]  /*1440*/  IABS R14, R12 ;  /* 0x0000000c000e7213 */ /* 0x000fe40000000000 */
[----:B------:R-:W-:Y:S01]  /*1450*/  ISETP.GE.AND P3, PT, R12, RZ, PT ;  /* 0x000000ff0c00720c */ /* 0x000fe20003f66270 */
[----:B0-----:R-:W0:Y:S02]  /*1460*/  LDC.64 R4, c[0x0][0x388] ;  /* 0x0000e200ff047b82 */ /* 0x001e240000000a00 */
[----:B------:R-:W-:-:S05]  /*1470*/  IMAD.HI.U32 R11, R11, R14, RZ ;  /* 0x0000000e0b0b7227 */ /* 0x000fca00078e00ff */
[----:B------:R-:W-:-:S05]  /*1480*/  IADD3 R11, PT, PT, -R11, RZ, RZ ;  /* 0x000000ff0b0b7210 */ /* 0x000fca0007ffe1ff */
[----:B------:R-:W-:-:S05]  /*1490*/  IMAD R11, R8, R11, R14 ;  /* 0x0000000b080b7224 */ /* 0x000fca00078e020e */
[----:B------:R-:W-:-:S13]  /*14a0*/  ISETP.GT.U32.AND P2, PT, R8, R11, PT ;  /* 0x0000000b0800720c */ /* 0x000fda0003f44070 */
[----:B------:R-:W-:-:S05]  /*14b0*/  @!P2 IMAD.IADD R11, R11, 0x1, -R8 ;  /* 0x000000010b0ba824 */ /* 0x000fca00078e0a08 */
[----:B------:R-:W-:-:S13]  /*14c0*/  ISETP.GT.U32.AND P2, PT, R8, R11, PT ;  /* 0x0000000b0800720c */ /* 0x000fda0003f44070 */
[----:B------:R-:W-:-:S05]  /*14d0*/  @!P2 IADD3 R11, PT, PT, R11, -R8, RZ ;  /* 0x800000080b0ba210 */ /* 0x000fca0007ffe0ff */
[----:B------:R-:W-:Y:S02]  /*14e0*/  IMAD.MOV.U32 R8, RZ, RZ, R11 ;  /* 0x000000ffff087224 */ /* 0x000fe400078e000b */
[----:B-----5:R-:W-:-:S03]  /*14f0*/  IMAD R11, R6, R9, R10 ;  /* 0x00000009060b7224 */ /* 0x020fc600078e020a */
[----:B------:R-:W-:Y:S01]  /*1500*/  @!P3 IADD3 R8, PT, PT, -R8, RZ, RZ ;  /* 0x000000ff0808b210 */ /* 0x000fe20007ffe1ff */
[----:B0-----:R-:W-:-:S03]  /*1510*/  IMAD.WIDE R10, R11, 0x4, R4 ;  /* 0x000000040b0a7825 */ /* 0x001fc600078e0204 */
[----:B------:R-:W-:-:S05]  /*1520*/  SEL R8, R15, R8, !P1 ;  /* 0x000000080f087207 */ /* 0x000fca0004800000 */
[----:B------:R-:W-:-:S04]  /*1530*/  IMAD R15, R0, R9, R8 ;  /* 0x00000009000f7224 */ /* 0x000fc800078e0208 */
[----:B------:R-:W-:Y:S01]  /*1540*/  IMAD.WIDE R2, R15, 0x4, R2 ;  /* 0x000000040f027825 */ /* 0x000fe200078e0202 */
[----:B--2---:R2:W-:Y:S05]  /*1550*/  REDG.E.ADD.F32.FTZ.RN.STRONG.GPU desc[UR4][R10.64], R13 ;  /* 0x0000000d0a0079a6 */ /* 0x0045ea000c12f304 */
[----:B------:R-:W3:Y:S01]  /*1560*/  LDG.E R3, desc[UR4][R2.64] ;  /* 0x0000000402037981 */ /* 0x000ee2000c1e1900 */
[----:B------:R-:W-:-:S04]  /*1570*/  IMAD R15, R6, R9, R8 ;  /* 0x00000009060f7224 */ /* 0x000fc800078e0208 */
[----:B------:R-:W-:-:S05]  /*1580*/  IMAD.WIDE R4, R15, 0x4, R4 ;  /* 0x000000040f047825 */ /* 0x000fca00078e0204 */
[----:B---3--:R2:W-:Y:S01]  /*1590*/  REDG.E.ADD.F32.FTZ.RN.STRONG.GPU desc[UR4][R4.64], R3 ;  /* 0x00000003040079a6 */ /* 0x0085e2000c12f304 */
[----:B------:R-:W-:-:S07]  /*15a0*/  VIADD R7, R7, 0x2 ;  /* 0x0000000207077836 */ /* 0x000fce0000000000 */
.L_x_56:
[----:B------:R-:W-:Y:S05]  /*15b0*/  BSYNC.RECONVERGENT B1 ;  /* 0x0000000000017941 */ /* 0x000fea0003800200 */
.L_x_55:
[----:B------:R-:W-:Y:S05]  /*15c0*/  @P0 BRA `(.L_x_51) ;  /* 0x00000000007c0947 */ /* 0x000fea0003800000 */
[----:B-12---:R-:W-:Y:S02]  /*15d0*/  IABS R11, R9 ;  /* 0x00000009000b7213 */ /* 0x006fe40000000000 */
[----:B------:R-:W-:Y:S02]  /*15e0*/  IABS R8, R7 ;  /* 0x0000000700087213 */ /* 0x000fe40000000000 */
[----:B------:R-:W1:Y:S01]  /*15f0*/  I2F.RP R4, R11 ;  /* 0x0000000b00047306 */ /* 0x000e620000209400 */
[----:B------:R-:W-:Y:S02]  /*1600*/  ISETP.GE.AND P1, PT, R7, RZ, PT ;  /* 0x000000ff0700720c */ /* 0x000fe40003f26270 */
[----:B------:R-:W-:-:S05]  /*1610*/  ISETP.NE.AND P2, PT, R9, RZ, PT ;  /* 0x000000ff0900720c */ /* 0x000fca0003f45270 */
[----:B-1----:R-:W1:Y:S02]  /*1620*/  MUFU.RCP R4, R4 ;  /* 0x0000000400047308 */ /* 0x002e640000001000 */
[----:B-1----:R-:W-:-:S06]  /*1630*/  IADD3 R5, PT, PT, R4, 0xffffffe, RZ ;  /* 0x0ffffffe04057810 */ /* 0x002fcc0007ffe0ff */
[----:B------:R1:W2:Y:S02]  /*1640*/  F2I.FTZ.U32.TRUNC.NTZ R3, R5 ;  /* 0x0000000500037305 */ /* 0x0002a4000021f000 */
[----:B-1----:R-:W1:Y:S01]  /*1650*/  LDC.64 R4, c[0x0][0x380] ;  /* 0x0000e000ff047b82 */ /* 0x002e620000000a00 */
[----:B--2---:R-:W-:-:S04]  /*1660*/  IMAD.MOV R2, RZ, RZ, -R3 ;  /* 0x000000ffff027224 */ /* 0x004fc800078e0a03 */
[----:B0-----:R-:W-:Y:S02]  /*1670*/  IMAD R13, R2, R11, RZ ;  /* 0x0000000b020d7224 */ /* 0x001fe400078e02ff */
[----:B------:R-:W-:-:S05]  /*1680*/  HFMA2 R2, -RZ, RZ, 0, 0 ;  /* 0x00000000ff027431 */ /* 0x000fca00000001ff */
[----:B------:R-:W-:Y:S01]  /*1690*/  IMAD.HI.U32 R2, R3, R13, R2 ;  /* 0x0000000d03027227 */ /* 0x000fe200078e0002 */
[----:B------:R-:W-:-:S05]  /*16a0*/  MOV R3, R8 ;  /* 0x0000000800037202 */ /* 0x000fca0000000f00 */
[----:B------:R-:W-:-:S04]  /*16b0*/  IMAD.HI.U32 R2, R2, R3, RZ ;  /* 0x0000000302027227 */ /* 0x000fc800078e00ff */
[----:B------:R-:W-:-:S04]  /*16c0*/  IMAD.MOV R2, RZ, RZ, -R2 ;  /* 0x000000ffff027224 */ /* 0x000fc800078e0a02 */
[----:B------:R-:W-:-:S05]  /*16d0*/  IMAD R2, R11, R2, R3 ;  /* 0x000000020b027224 */ /* 0x000fca00078e0203 */
[----:B------:R-:W-:-:S13]  /*16e0*/  ISETP.GT.U32.AND P0, PT, R11, R2, PT ;  /* 0x000000020b00720c */ /* 0x000fda0003f04070 */
[----:B------:R-:W-:-:S04]  /*16f0*/  @!P0 IADD3 R2, PT, PT, R2, -R11, RZ ;  /* 0x8000000b02028210 */ /* 0x000fc80007ffe0ff */
[----:B------:R-:W-:-:S13]  /*1700*/  ISETP.GT.U32.AND P0, PT, R11, R2, PT ;  /* 0x000000020b00720c */ /* 0x000fda0003f04070 */
[----:B------:R-:W-:-:S05]  /*1710*/  @!P0 IADD3 R2, PT, PT, R2, -R11, RZ ;  /* 0x8000000b02028210 */ /* 0x000fca0007ffe0ff */
[----:B------:R-:W-:-:S05]  /*1720*/  IMAD.MOV.U32 R7, RZ, RZ, R2 ;  /* 0x000000ffff077224 */ /* 0x000fca00078e0002 */
[----:B------:R-:W-:Y:S02]  /*1730*/  @!P1 IADD3 R7, PT, PT, -R7, RZ, RZ ;  /* 0x000000ff07079210 */ /* 0x000fe40007ffe1ff */
[----:B------:R-:W-:-:S05]  /*1740*/  @!P2 LOP3.LUT R7, RZ, R9, RZ, 0x33, !PT ;  /* 0x00000009ff07a212 */ /* 0x000fca00078e33ff */
[----:B------:R-:W-:-:S04]  /*1750*/  IMAD R3, R0, R9, R7 ;  /* 0x0000000900037224 */ /* 0x000fc800078e0207 */
[----:B-1----:R-:W-:Y:S02]  /*1760*/  IMAD.WIDE R4, R3, 0x4, R4 ;  /* 0x0000000403047825 */ /* 0x002fe400078e0204 */
[----:B------:R-:W0:Y:S04]  /*1770*/  LDC.64 R2, c[0x0][0x388] ;  /* 0x0000e200ff027b82 */ /* 0x000e280000000a00 */
[----:B------:R-:W2:Y:S01]  /*1780*/  LDG.E R5, desc[UR4][R4.64] ;  /* 0x0000000404057981 */ /* 0x000ea2000c1e1900 */
[----:B-----5:R-:W-:-:S04]  /*1790*/  IMAD R7, R6, R9, R7 ;  /* 0x0000000906077224 */ /* 0x020fc800078e0207 */
[----:B0-----:R-:W-:-:S05]  /*17a0*/  IMAD.WIDE R2, R7, 0x4, R2 ;  /* 0x0000000407027825 */ /* 0x001fca00078e0202 */
[----:B--2---:R3:W-:Y:S02]  /*17b0*/  REDG.E.ADD.F32.FTZ.RN.STRONG.GPU desc[UR4][R2.64], R5 ;  /* 0x00000005020079a6 */ /* 0x0047e4000c12f304 */
.L_x_51:
[----:B------:R-:W-:Y:S05]  /*17c0*/  BSYNC.RECONVERGENT B0 ;  /* 0x0000000000007941 */ /* 0x000fea0003800200 */
.L_x_50:
[----:B-123--:R-:W1:Y:S01]  /*17d0*/  LDC.64 R2, c[0x0][0x390] ;  /* 0x0000e400ff027b82 */ /* 0x00ee620000000a00 */
[----:B------:R-:W-:Y:S02]  /*17e0*/  HFMA2 R5, -RZ, RZ, 0, 5.9604644775390625e-08 ;  /* 0x00000001ff057431 */ /* 0x000fe400000001ff */
[----:B-1---5:R-:W-:-:S05]  /*17f0*/  IMAD.WIDE R6, R6, 0x4, R2 ;  /* 0x0000000406067825 */ /* 0x022fca00078e0202 */
[----:B------:R-:W-:Y:S01]  /*1800*/  REDG.E.ADD.STRONG.GPU desc[UR4][R6.64], R5 ;  /* 0x000000050600798e */ /* 0x000fe2000c12e104 */
[----:B------:R-:W-:Y:S05]  /*1810*/  EXIT ;  /* 0x000000000000794d */ /* 0x000fea0003800000 */
.L_x_57:
        /* <DEDUP_REMOVED lines=14> */
.L_x_78:


//--------------------- .text._Z27assignDataToCentroidsKernelPKfS0_PiiiiS1_ --------------------------
	.section	.text._Z27assignDataToCentroidsKernelPKfS0_PiiiiS1_,"ax",@progbits
	.align	128
        .global         _Z27assignDataToCentroidsKernelPKfS0_PiiiiS1_
        .type           _Z27assignDataToCentroidsKernelPKfS0_PiiiiS1_,@function
        .size           _Z27assignDataToCentroidsKernelPKfS0_PiiiiS1_,(.L_x_79 - _Z27assignDataToCentroidsKernelPKfS0_PiiiiS1_)
        .other          _Z27assignDataToCentroidsKernelPKfS0_PiiiiS1_,@"STO_CUDA_ENTRY STV_DEFAULT"
_Z27assignDataToCentroidsKernelPKfS0_PiiiiS1_:
.text._Z27assignDataToCentroidsKernelPKfS0_PiiiiS1_:
[----:B------:R-:W-:Y:S01]  /*0000*/  LDC R1, c[0x0][0x37c] ;  /* 0x0000df00ff017b82 */ /* 0x000fe20000000800 */
[----:B------:R-:W0:Y:S07]  /*0010*/  S2R R2, SR_TID.X ;  /* 0x0000000000027919 */ /* 0x000e2e0000002100 */
[----:B------:R-:W1:Y:S01]  /*0020*/  S2UR UR4, SR_CTAID.X ;  /* 0x00000000000479c3 */ /* 0x000e620000002500 */
[----:B------:R-:W2:Y:S01]  /*0030*/  LDCU UR5, c[0x0][0x398] ;  /* 0x00007300ff0577ac */ /* 0x000ea20008000800 */
[----:B------:R-:W-:Y:S01]  /*0040*/  BSSY.RECONVERGENT B0, `(.L_x_58) ;  /* 0x00000eb000007945 */ /* 0x000fe20003800200 */
[----:B------:R-:W3:Y:S05]  /*0050*/  LDCU.64 UR6, c[0x0][0x358] ;  /* 0x00006b00ff0677ac */ /* 0x000eea0008000a00 */
[----:B------:R-:W1:Y:S01]  /*0060*/  LDC R5, c[0x0][0x360] ;  /* 0x0000d800ff057b82 */ /* 0x000e620000000800 */
[----:B0-----:R-:W-:Y:S01]  /*0070*/  ISETP.NE.AND P0, PT, R2, RZ, PT ;  /* 0x000000ff0200720c */ /* 0x001fe20003f05270 */
[----:B-1----:R-:W-:-:S12]  /*0080*/  IMAD R5, R5, UR4, R2 ;  /* 0x0000000405057c24 */ /* 0x002fd8000f8e0202 */
[----:B------:R-:W0:Y:S01]  /*0090*/  @!P0 S2R R3, SR_CgaCtaId ;  /* 0x0000000000038919 */ /* 0x000e220000008800 */
[----:B------:R-:W-:-:S04]  /*00a0*/  @!P0 MOV R0, 0x400 ;  /* 0x0000040000008802 */ /* 0x000fc80000000f00 */
[----:B0-----:R-:W-:-:S05]  /*00b0*/  @!P0 LEA R0, R3, R0, 0x18 ;  /* 0x0000000003008211 */ /* 0x001fca00078ec0ff */
[----:B------:R0:W-:Y:S01]  /*00c0*/  @!P0 STS [R0], RZ ;  /* 0x000000ff00008388 */ /* 0x0001e20000000800 */
[----:B------:R-:W-:Y:S01]  /*00d0*/  BAR.SYNC.DEFER_BLOCKING 0x0 ;  /* 0x0000000000007b1d */ /* 0x000fe20000010000 */
[----:B--2---:R-:W-:-:S13]  /*00e0*/  ISETP.GE.AND P0, PT, R5, UR5, PT ;  /* 0x0000000505007c0c */ /* 0x004fda000bf06270 */
[----:B0--3--:R-:W-:Y:S05]  /*00f0*/  @P0 BRA `(.L_x_59) ;  /* 0x0000000c007c0947 */ /* 0x009fea0003800000 */
[----:B------:R-:W0:Y:S01]  /*0100*/  LDC.64 R10, c[0x0][0x390] ;  /* 0x0000e400ff0a7b82 */ /* 0x000e220000000a00 */
[----:B------:R-:W1:Y:S01]  /*0110*/  LDCU UR4, c[0x0][0x3a0] ;  /* 0x00007400ff0477ac */ /* 0x000e620008000800 */
[----:B0-----:R-:W-:-:S05]  /*0120*/  IMAD.WIDE R10, R5, 0x4, R10 ;  /* 0x00000004050a7825 */ /* 0x001fca00078e020a */
[----:B------:R-:W2:Y:S01]  /*0130*/  LDG.E R3, desc[UR6][R10.64] ;  /* 0x000000060a037981 */ /* 0x000ea2000c1e1900 */
[----:B-1----:R-:W-:Y:S01]  /*0140*/  UISETP.GE.AND UP0, UPT, UR4, 0x1, UPT ;  /* 0x000000010400788c */ /* 0x002fe2000bf06270 */
[----:B--2---:R-:W-:-:S08]  /*0150*/  IMAD.MOV.U32 R4, RZ, RZ, R3 ;  /* 0x000000ffff047224 */ /* 0x004fd000078e0003 */
[----:B------:R-:W-:Y:S05]  /*0160*/  BRA.U !UP0, `(.L_x_60) ;  /* 0x0000000d08307547 */ /* 0x000fea000b800000 */
[----:B------:R-:W0:Y:S02]  /*0170*/  LDC R8, c[0x0][0x39c] ;  /* 0x0000e700ff087b82 */ /* 0x000e240000000800 */
[----:B0-----:R-:W-:-:S13]  /*0180*/  ISETP.GE.AND P0, PT, R8, 0x1, PT ;  /* 0x000000010800780c */ /* 0x001fda0003f06270 */
[----:B------:R-:W-:Y:S05]  /*0190*/  @!P0 BRA `(.L_x_61) ;  /* 0x0000000800288947 */ /* 0x000fea0003800000 */
[----:B------:R-:W-:Y:S01]  /*01a0*/  IMAD R5, R5, R8, RZ ;  /* 0x0000000805057224 */ /* 0x000fe200078e02ff */
[C---:B------:R-:W-:Y:S01]  /*01b0*/  LOP3.LUT R6, R8.reuse, 0x7, RZ, 0xc0, !PT ;  /* 0x0000000708067812 */ /* 0x040fe200078ec0ff */
[----:B------:R-:W-:Y:S01]  /*01c0*/  HFMA2 R21, -RZ, RZ, 0, 0 ;  /* 0x00000000ff157431 */ /* 0x000fe200000001ff */
[C---:B------:R-:W-:Y:S01]  /*01d0*/  LOP3.LUT R7, R8.reuse, 0x3, RZ, 0xc0, !PT ;  /* 0x0000000308077812 */ /* 0x040fe200078ec0ff */
[----:B------:R-:W-:Y:S01]  /*01e0*/  IMAD.MOV.U32 R9, RZ, RZ, 0x7f7fffff ;  /* 0x7f7fffffff097424 */ /* 0x000fe200078e00ff */
[----:B------:R-:W-:Y:S01]  /*01f0*/  LOP3.LUT R8, R8, 0x7ffffff8, RZ, 0xc0, !PT ;  /* 0x7ffffff808087812 */ /* 0x000fe200078ec0ff */
[----:B------:R-:W-:-:S04]  /*0200*/  IMAD.MOV.U32 R4, RZ, RZ, R3 ;  /* 0x000000ffff047224 */ /* 0x000fc800078e0003 */
[----:B------:R-:W-:-:S07]  /*0210*/  IMAD.MOV R20, RZ, RZ, -R8 ;  /* 0x000000ffff147224 */ /* 0x000fce00078e0a08 */
.L_x_66:
[----:B------:R-:W0:Y:S01]  /*0220*/  LDC R24, c[0x0][0x39c] ;  /* 0x0000e700ff187b82 */ /* 0x000e220000000800 */
[----:B------:R-:W-:Y:S01]  /*0230*/  MOV R22, RZ ;  /* 0x000000ff00167202 */ /* 0x000fe20000000f00 */
[----:B------:R-:W-:Y:S01]  /*0240*/  IMAD.MOV.U32 R0, RZ, RZ, RZ ;  /* 0x000000ffff007224 */ /* 0x000fe200078e00ff */
[----:B0-----:R-:W-:Y:S01]  /*0250*/  ISETP.GE.U32.AND P0, PT, R24, 0x8, PT ;  /* 0x000000081800780c */ /* 0x001fe20003f06070 */
[----:B------:R-:W-:-:S12]  /*0260*/  IMAD R23, R21, R24, RZ ;  /* 0x0000001815177224 */ /* 0x000fd800078e02ff */
[----:B------:R-:W-:Y:S05]  /*0270*/  @!P0 BRA `(.L_x_62) ;  /* 0x0000000000c08947 */ /* 0x000fea0003800000 */
[----:B------:R-:W0:Y:S01]  /*0280*/  LDC.64 R12, c[0x0][0x388] ;  /* 0x0000e200ff0c7b82 */ /* 0x000e220000000a00 */
[----:B------:R-:W-:Y:S01]  /*0290*/  IMAD.MOV.U32 R22, RZ, RZ, RZ ;  /* 0x000000ffff167224 */ /* 0x000fe200078e00ff */
[----:B------:R-:W-:Y:S01]  /*02a0*/  MOV R17, R5 ;  /* 0x0000000500117202 */ /* 0x000fe20000000f00 */
[----:B------:R-:W-:Y:S02]  /*02b0*/  IMAD.MOV.U32 R0, RZ, RZ, R20 ;  /* 0x000000ffff007224 */ /* 0x000fe400078e0014 */
[----:B0-----:R-:W-:-:S03]  /*02c0*/  IMAD.WIDE.U32 R12, R23, 0x4, R12 ;  /* 0x00000004170c7825 */ /* 0x001fc600078e000c */
[----:B------:R-:W-:-:S05]  /*02d0*/  IADD3 R12, P0, PT, R12, 0x10, RZ ;  /* 0x000000100c0c7810 */ /* 0x000fca0007f1e0ff */
[----:B------:R-:W-:-:S08]  /*02e0*/  IMAD.X R13, RZ, RZ, R13, P0 ;  /* 0x000000ffff0d7224 */ /* 0x000fd000000e060d */
.L_x_63:
[----:B------:R-:W0:Y:S01]  /*02f0*/  LDC.64 R14, c[0x0][0x380] ;  /* 0x0000e000ff0e7b82 */ /* 0x000e220000000a00 */
[----:B------:R-:W2:Y:S04]  /*0300*/  LDG.E R19, desc[UR6][R12.64+-0x10] ;  /* 0xfffff0060c137981 */ /* 0x000ea8000c1e1900 */
[----:B------:R-:W3:Y:S04]  /*0310*/  LDG.E R27, desc[UR6][R12.64+-0xc] ;  /* 0xfffff4060c1b7981 */ /* 0x000ee8000c1e1900 */
[----:B------:R-:W4:Y:S01]  /*0320*/  LDG.E R26, desc[UR6][R12.64+0xc] ;  /* 0x00000c060c1a7981 */ /* 0x000f22000c1e1900 */
[----:B0-----:R-:W-:-:S05]  /*0330*/  IMAD.WIDE R14, R17, 0x4, R14 ;  /* 0x00000004110e7825 */ /* 0x001fca00078e020e */
[----:B------:R-:W2:Y:S04]  /*0340*/  LDG.E R16, desc[UR6][R14.64] ;  /* 0x000000060e107981 */ /* 0x000ea8000c1e1900 */
[----:B------:R-:W3:Y:S01]  /*0350*/  LDG.E R18, desc[UR6][R14.64+0x4] ;  /* 0x000004060e127981 */ /* 0x000ee2000c1e1900 */
[----:B--2---:R-:W-:-:S03]  /*0360*/  FADD R25, R16, -R19 ;  /* 0x8000001310197221 */ /* 0x004fc60000000000 */
[----:B------:R-:W2:Y:S04]  /*0370*/  LDG.E R16, desc[UR6][R12.64+-0x8] ;  /* 0xfffff8060c107981 */ /* 0x000ea8000c1e1900 */
[----:B------:R-:W2:Y:S01]  /*0380*/  LDG.E R19, desc[UR6][R14.64+0x8] ;  /* 0x000008060e137981 */ /* 0x000ea2000c1e1900 */
[----:B------:R-:W-:Y:S01]  /*0390*/  FFMA R22, R25, R25, R22 ;  /* 0x0000001919167223 */ /* 0x000fe20000000016 */
[----:B---3--:R-:W-:Y:S02]  /*03a0*/  FADD R27, R18, -R27 ;  /* 0x8000001b121b7221 */ /* 0x008fe40000000000 */
[----:B------:R-:W3:Y:S04]  /*03b0*/  LDG.E R18, desc[UR6][R12.64+-0x4] ;  /* 0xfffffc060c127981 */ /* 0x000ee8000c1e1900 */
[----:B------:R-:W3:Y:S01]  /*03c0*/  LDG.E R25, desc[UR6][R14.64+0xc] ;  /* 0x00000c060e197981 */ /* 0x000ee2000c1e1900 */
[----:B------:R-:W-:Y:S01]  /*03d0*/  FFMA R22, R27, R27, R22 ;  /* 0x0000001b1b167223 */ /* 0x000fe20000000016 */
[----:B--2---:R-:W-:-:S02]  /*03e0*/  FADD R27, R19, -R16 ;  /* 0x80000010131b7221 */ /* 0x004fc40000000000 */
[----:B------:R-:W2:Y:S04]  /*03f0*/  LDG.E R16, desc[UR6][R12.64] ;  /* 0x000000060c107981 */ /* 0x000ea8000c1e1900 */
[----:B------:R-:W2:Y:S01]  /*0400*/  LDG.E R19, desc[UR6][R14.64+0x10] ;  /* 0x000010060e137981 */ /* 0x000ea2000c1e1900 */
[----:B------:R-:W-:Y:S01]  /*0410*/  FFMA R22, R27, R27, R22 ;  /* 0x0000001b1b167223 */ /* 0x000fe20000000016 */
[----:B---3--:R-:W-:Y:S02]  /*0420*/  FADD R25, R25, -R18 ;  /* 0x8000001219197221 */ /* 0x008fe40000000000 */
[----:B------:R-:W4:Y:S02]  /*0430*/  LDG.E R27, desc[UR6][R14.64+0x1c] ;  /* 0x00001c060e1b7981 */ /* 0x000f24000c1e1900 */
[----:B------:R-:W-:-:S02]  /*0440*/  FFMA R18, R25, R25, R22 ;  /* 0x0000001919127223 */ /* 0x000fc40000000016 */
[----:B------:R-:W3:Y:S04]  /*0450*/  LDG.E R25, desc[UR6][R12.64+0x4] ;  /* 0x000004060c197981 */ /* 0x000ee8000c1e1900 */
[----:B------:R-:W3:Y:S01]  /*0460*/  LDG.E R22, desc[UR6][R14.64+0x14] ;  /* 0x000014060e167981 */ /* 0x000ee2000c1e1900 */
[----:B--2---:R-:W-:-:S03]  /*0470*/  FADD R29, R19, -R16 ;  /* 0x80000010131d7221 */ /* 0x004fc60000000000 */
[----:B------:R0:W2:Y:S04]  /*0480*/  LDG.E R16, desc[UR6][R12.64+0x8] ;  /* 0x000008060c107981 */ /* 0x0000a8000c1e1900 */
[----:B------:R-:W2:Y:S01]  /*0490*/  LDG.E R19, desc[UR6][R14.64+0x18] ;  /* 0x000018060e137981 */ /* 0x000ea2000c1e1900 */
[----:B------:R-:W-:Y:S01]  /*04a0*/  IADD3 R0, PT, PT, R0, 0x8, RZ ;  /* 0x0000000800007810 */ /* 0x000fe20007ffe0ff */
[----:B------:R-:W-:-:S03]  /*04b0*/  FFMA R18, R29, R29, R18 ;  /* 0x0000001d1d127223 */ /* 0x000fc60000000012 */
[----:B------:R-:W-:Y:S01]  /*04c0*/  ISETP.NE.AND P0, PT, R0, RZ, PT ;  /* 0x000000ff0000720c */ /* 0x000fe20003f05270 */
[----:B---3--:R-:W-:Y:S01]  /*04d0*/  FADD R25, R22, -R25 ;  /* 0x8000001916197221 */ /* 0x008fe20000000000 */
[----:B0-----:R-:W-:-:S03]  /*04e0*/  IADD3 R12, P1, PT, R12, 0x20, RZ ;  /* 0x000000200c0c7810 */ /* 0x001fc60007f3e0ff */
[----:B------:R-:W-:Y:S01]  /*04f0*/  FFMA R18, R25, R25, R18 ;  /* 0x0000001919127223 */ /* 0x000fe20000000012 */
[----:B----4-:R-:W-:Y:S01]  /*0500*/  FADD R27, R27, -R26 ;  /* 0x8000001a1b1b7221 */ /* 0x010fe20000000000 */
[----:B------:R-:W-:Y:S02]  /*0510*/  IMAD.X R13, RZ, RZ, R13, P1 ;  /* 0x000000ffff0d7224 */ /* 0x000fe400008e060d */
[----:B------:R-:W-:Y:S02]  /*0520*/  VIADD R17, R17, 0x8 ;  /* 0x0000000811117836 */ /* 0x000fe40000000000 */
[----:B--2---:R-:W-:-:S04]  /*0530*/  FADD R19, R19, -R16 ;  /* 0x8000001013137221 */ /* 0x004fc80000000000 */
[----:B------:R-:W-:-:S04]  /*0540*/  FFMA R18, R19, R19, R18 ;  /* 0x0000001313127223 */ /* 0x000fc80000000012 */
[----:B------:R-:W-:Y:S01]  /*0550*/  FFMA R22, R27, R27, R18 ;  /* 0x0000001b1b167223 */ /* 0x000fe20000000012 */
[----:B------:R-:W-:Y:S06]  /*0560*/  @P0 BRA `(.L_x_63) ;  /* 0xfffffffc00600947 */ /* 0x000fec000383ffff */
[----:B------:R-:W-:-:S07]  /*0570*/  MOV R0, R8 ;  /* 0x0000000800007202 */ /* 0x000fce0000000f00 */
.L_x_62:
[----:B------:R-:W-:-:S13]  /*0580*/  ISETP.NE.AND P0, PT, R6, RZ, PT ;  /* 0x000000ff0600720c */ /* 0x000fda0003f05270 */
[----:B------:R-:W-:Y:S05]  /*0590*/  @!P0 BRA `(.L_x_64) ;  /* 0x0000000400048947 */ /* 0x000fea0003800000 */
[----:B------:R-:W-:Y:S01]  /*05a0*/  VIADD R12, R6, 0xffffffff ;  /* 0xffffffff060c7836 */ /* 0x000fe20000000000 */
[----:B------:R-:W-:-:S04]  /*05b0*/  ISETP.NE.AND P1, PT, R7, RZ, PT ;  /* 0x000000ff0700720c */ /* 0x000fc80003f25270 */
[----:B------:R-:W-:-:S13]  /*05c0*/  ISETP.GE.U32.AND P0, PT, R12, 0x3, PT ;  /* 0x000000030c00780c */ /* 0x000fda0003f06070 */
[----:B------:R-:W-:Y:S05]  /*05d0*/  @!P0 BRA `(.L_x_65) ;  /* 0x0000000000708947 */ /* 0x000fea0003800000 */
[----:B------:R-:W0:Y:S01]  /*05e0*/  LDC.64 R16, c[0x0][0x380] ;  /* 0x0000e000ff107b82 */ /* 0x000e220000000a00 */
[-C--:B------:R-:W-:Y:S01]  /*05f0*/  IADD3 R19, PT, PT, R5, R0.reuse, RZ ;  /* 0x0000000005137210 */ /* 0x080fe20007ffe0ff */
[C---:B------:R-:W-:Y:S01]  /*0600*/  IMAD.IADD R25, R23.reuse, 0x1, R0 ;  /* 0x0000000117197824 */ /* 0x040fe200078e0200 */
[----:B------:R-:W-:-:S05]  /*0610*/  IADD3 R18, P0, PT, R23, R0, RZ ;  /* 0x0000000017127210 */ /* 0x000fca0007f1e0ff */
[----:B------:R-:W1:Y:S08]  /*0620*/  LDC.64 R14, c[0x0][0x388] ;  /* 0x0000e200ff0e7b82 */ /* 0x000e700000000a00 */
[----:B------:R-:W2:Y:S01]  /*0630*/  LDC.64 R12, c[0x0][0x388] ;  /* 0x0000e200ff0c7b82 */ /* 0x000ea20000000a00 */
[----:B0-----:R-:W-:-:S04]  /*0640*/  IMAD.WIDE R16, R19, 0x4, R16 ;  /* 0x0000000413107825 */ /* 0x001fc800078e0210 */
[----:B------:R-:W-:Y:S01]  /*0650*/  IMAD.X R19, RZ, RZ, RZ, P0 ;  /* 0x000000ffff137224 */ /* 0x000fe200000e06ff */
[----:B------:R-:W3:Y:S01]  /*0660*/  LDG.E R29, desc[UR6][R16.64] ;  /* 0x00000006101d7981 */ /* 0x000ee2000c1e1900 */
[----:B-1----:R-:W-:-:S03]  /*0670*/  IMAD.WIDE.U32 R14, R25, 0x4, R14 ;  /* 0x00000004190e7825 */ /* 0x002fc600078e000e */
[----:B------:R-:W4:Y:S04]  /*0680*/  LDG.E R27, desc[UR6][R16.64+0x4] ;  /* 0x00000406101b7981 */ /* 0x000f28000c1e1900 */
[----:B------:R-:W3:Y:S01]  /*0690*/  LDG.E R14, desc[UR6][R14.64] ;  /* 0x000000060e0e7981 */ /* 0x000ee2000c1e1900 */
[----:B--2---:R-:W-:-:S04]  /*06a0*/  LEA R12, P0, R18, R12, 0x2 ;  /* 0x0000000c120c7211 */ /* 0x004fc800078010ff */
[----:B------:R-:W-:Y:S02]  /*06b0*/  LEA.HI.X R13, R18, R13, R19, 0x2, P0 ;  /* 0x0000000d120d7211 */ /* 0x000fe400000f1413 */
[----:B------:R-:W2:Y:S04]  /*06c0*/  LDG.E R18, desc[UR6][R16.64+0x8] ;  /* 0x0000080610127981 */ /* 0x000ea8000c1e1900 */
[----:B------:R-:W4:Y:S04]  /*06d0*/  LDG.E R26, desc[UR6][R12.64+0x4] ;  /* 0x000004060c1a7981 */ /* 0x000f28000c1e1900 */
[----:B------:R-:W2:Y:S04]  /*06e0*/  LDG.E R25, desc[UR6][R12.64+0x8] ;  /* 0x000008060c197981 */ /* 0x000ea8000c1e1900 */
[----:B------:R-:W5:Y:S04]  /*06f0*/  LDG.E R19, desc[UR6][R16.64+0xc] ;  /* 0x00000c0610137981 */ /* 0x000f68000c1e1900 */
[----:B------:R-:W5:Y:S01]  /*0700*/  LDG.E R28, desc[UR6][R12.64+0xc] ;  /* 0x00000c060c1c7981 */ /* 0x000f62000c1e1900 */
[----:B------:R-:W-:-:S02]  /*0710*/  VIADD R0, R0, 0x4 ;  /* 0x0000000400007836 */ /* 0x000fc40000000000 */
[----:B---3--:R-:W-:-:S04]  /*0720*/  FADD R29, R29, -R14 ;  /* 0x8000000e1d1d7221 */ /* 0x008fc80000000000 */
[----:B------:R-:W-:Y:S01]  /*0730*/  FFMA R22, R29, R29, R22 ;  /* 0x0000001d1d167223 */ /* 0x000fe20000000016 */
[----:B----4-:R-:W-:-:S04]  /*0740*/  FADD R27, R27, -R26 ;  /* 0x8000001a1b1b7221 */ /* 0x010fc80000000000 */
[----:B------:R-:W-:Y:S01]  /*0750*/  FFMA R22, R27, R27, R22 ;  /* 0x0000001b1b167223 */ /* 0x000fe20000000016 */
[----:B--2---:R-:W-:-:S04]  /*0760*/  FADD R25, R18, -R25 ;  /* 0x8000001912197221 */ /* 0x004fc80000000000 */
[----:B------:R-:W-:Y:S01]  /*0770*/  FFMA R22, R25, R25, R22 ;  /* 0x0000001919167223 */ /* 0x000fe20000000016 */
[----:B-----5:R-:W-:-:S04]  /*0780*/  FADD R19, R19, -R28 ;  /* 0x8000001c13137221 */ /* 0x020fc80000000000 */
[----:B------:R-:W-:-:S07]  /*0790*/  FFMA R22, R19, R19, R22 ;  /* 0x0000001313167223 */ /* 0x000fce0000000016 */
.L_x_65:
[----:B------:R-:W-:Y:S05]  /*07a0*/  @!P1 BRA `(.L_x_64) ;  /* 0x0000000000809947 */ /* 0x000fea0003800000 */
[----:B------:R-:W-:Y:S01]  /*07b0*/  ISETP.NE.AND P0, PT, R7, 0x1, PT ;  /* 0x000000010700780c */ /* 0x000fe20003f05270 */
[----:B------:R-:W0:Y:S08]  /*07c0*/  LDC.64 R16, c[0x0][0x388] ;  /* 0x0000e200ff107b82 */ /* 0x000e300000000a00 */
[----:B------:R-:W1:Y:S04]  /*07d0*/  LDC.64 R14, c[0x0][0x380] ;  /* 0x0000e000ff0e7b82 */ /* 0x000e680000000a00 */
[C---:B------:R-:W-:Y:S01]  /*07e0*/  @P0 IADD3 R18, P1, PT, R23.reuse, R0, RZ ;  /* 0x0000000017120210 */ /* 0x040fe20007f3e0ff */
[----:B------:R-:W-:-:S03]  /*07f0*/  @P0 IMAD.IADD R25, R23, 0x1, R0 ;  /* 0x0000000117190824 */ /* 0x000fc600078e0200 */
[----:B------:R-:W2:Y:S01]  /*0800*/  @P0 LDC.64 R12, c[0x0][0x388] ;  /* 0x0000e200ff0c0b82 */ /* 0x000ea20000000a00 */
[----:B------:R-:W-:-:S07]  /*0810*/  @P0 IADD3.X R19, PT, PT, RZ, RZ, RZ, P1, !PT ;  /* 0x000000ffff130210 */ /* 0x000fce0000ffe4ff */
[----:B------:R-:W3:Y:S01]  /*0820*/  LDC.64 R26, c[0x0][0x380] ;  /* 0x0000e000ff1a7b82 */ /* 0x000ee20000000a00 */
[----:B0-----:R-:W-:-:S04]  /*0830*/  @P0 IMAD.WIDE.U32 R16, R25, 0x4, R16 ;  /* 0x0000000419100825 */ /* 0x001fc800078e0010 */
[----:B------:R-:W-:Y:S01]  /*0840*/  @P0 IMAD.IADD R25, R5, 0x1, R0 ;  /* 0x0000000105190824 */ /* 0x000fe200078e0200 */
[----:B------:R-:W-:Y:S01]  /*0850*/  @P0 IADD3 R0, PT, PT, R0, 0x2, RZ ;  /* 0x0000000200000810 */ /* 0x000fe20007ffe0ff */
[----:B------:R-:W4:Y:S02]  /*0860*/  @P0 LDG.E R17, desc[UR6][R16.64] ;  /* 0x0000000610110981 */ /* 0x000f24000c1e1900 */
[----:B-1----:R-:W-:Y:S01]  /*0870*/  @P0 IMAD.WIDE R14, R25, 0x4, R14 ;  /* 0x00000004190e0825 */ /* 0x002fe200078e020e */
[----:B--2---:R-:W-:-:S04]  /*0880*/  @P0 LEA R12, P1, R18, R12, 0x2 ;  /* 0x0000000c120c0211 */ /* 0x004fc800078210ff */
[----:B------:R-:W-:Y:S02]  /*0890*/  @P0 LEA.HI.X R13, R18, R13, R19, 0x2, P1 ;  /* 0x0000000d120d0211 */ /* 0x000fe400008f1413 */
[----:B------:R-:W0:Y:S01]  /*08a0*/  LDC.64 R18, c[0x0][0x388] ;  /* 0x0000e200ff127b82 */ /* 0x000e220000000a00 */
[----:B------:R-:W-:Y:S02]  /*08b0*/  LOP3.LUT P1, RZ, R24, 0x1, RZ, 0xc0, !PT ;  /* 0x0000000118ff7812 */ /* 0x000fe4000782c0ff */
[----:B------:R-:W2:Y:S11]  /*08c0*/  @P0 LDG.E R12, desc[UR6][R12.64+0x4] ;  /* 0x000004060c0c0981 */ /* 0x000eb6000c1e1900 */
[----:B------:R-:W-:-:S02]  /*08d0*/  @P1 IMAD.IADD R23, R23, 0x1, R0 ;  /* 0x0000000117171824 */ /* 0x000fc400078e0200 */
[----:B------:R-:W-:Y:S02]  /*08e0*/  @P1 IMAD.IADD R25, R5, 0x1, R0 ;  /* 0x0000000105191824 */ /* 0x000fe400078e0200 */
[----:B------:R-:W4:Y:S02]  /*08f0*/  @P0 LDG.E R0, desc[UR6][R14.64] ;  /* 0x000000060e000981 */ /* 0x000f24000c1e1900 */
[----:B---3--:R-:W-:Y:S02]  /*0900*/  @P1 IMAD.WIDE R26, R25, 0x4, R26 ;  /* 0x00000004191a1825 */ /* 0x008fe400078e021a */
[----:B------:R-:W2:Y:S02]  /*0910*/  @P0 LDG.E R25, desc[UR6][R14.64+0x4] ;  /* 0x000004060e190981 */ /* 0x000ea4000c1e1900 */
[----:B0-----:R-:W-:Y:S02]  /*0920*/  @P1 IMAD.WIDE.U32 R18, R23, 0x4, R18 ;  /* 0x0000000417121825 */ /* 0x001fe400078e0012 */
[----:B------:R-:W3:Y:S04]  /*0930*/  @P1 LDG.E R26, desc[UR6][R26.64] ;  /* 0x000000061a1a1981 */ /* 0x000ee8000c1e1900 */
[----:B------:R-:W3:Y:S01]  /*0940*/  @P1 LDG.E R19, desc[UR6][R18.64] ;  /* 0x0000000612131981 */ /* 0x000ee2000c1e1900 */
[----:B----4-:R-:W-:Y:S01]  /*0950*/  @P0 FADD R23, R0, -R17 ;  /* 0x8000001100170221 */ /* 0x010fe20000000000 */
[----:B--2---:R-:W-:-:S03]  /*0960*/  @P0 FADD R0, R25, -R12 ;  /* 0x8000000c19000221 */ /* 0x004fc60000000000 */
[----:B------:R-:W-:-:S04]  /*0970*/  @P0 FFMA R23, R23, R23, R22 ;  /* 0x0000001717170223 */ /* 0x000fc80000000016 */
[----:B------:R-:W-:Y:S01]  /*0980*/  @P0 FFMA R22, R0, R0, R23 ;  /* 0x0000000000160223 */ /* 0x000fe20000000017 */
[----:B---3--:R-:W-:-:S04]  /*0990*/  @P1 FADD R13, R26, -R19 ;  /* 0x800000131a0d1221 */ /* 0x008fc80000000000 */
[----:B------:R-:W-:-:S07]  /*09a0*/  @P1 FFMA R22, R13, R13, R22 ;  /* 0x0000000d0d161223 */ /* 0x000fce0000000016 */
.L_x_64:
[----:B------:R-:W0:Y:S01]  /*09b0*/  LDCU UR4, c[0x0][0x3a0] ;  /* 0x00007400ff0477ac */ /* 0x000e220008000800 */
[----:B------:R-:W-:Y:S02]  /*09c0*/  IADD3 R0, PT, PT, R21, 0x1, RZ ;  /* 0x0000000115007810 */ /* 0x000fe40007ffe0ff */
[----:B------:R-:W-:-:S04]  /*09d0*/  FSETP.GEU.AND P0, PT, R22, R9, PT ;  /* 0x000000091600720b */ /* 0x000fc80003f0e000 */
[----:B------:R-:W-:Y:S02]  /*09e0*/  FSEL R9, R22, R9, !P0 ;  /* 0x0000000916097208 */ /* 0x000fe40004000000 */
[----:B------:R-:W-:Y:S02]  /*09f0*/  SEL R4, R21, R4, !P0 ;  /* 0x0000000415047207 */ /* 0x000fe40004000000 */
[----:B0-----:R-:W-:-:S13]  /*0a00*/  ISETP.NE.AND P1, PT, R0, UR4, PT ;  /* 0x0000000400007c0c */ /* 0x001fda000bf25270 */
[----:B------:R-:W-:Y:S05]  /*0a10*/  @!P1 BRA `(.L_x_60) ;  /* 0x0000000400049947 */ /* 0x000fea0003800000 */
[----:B------:R-:W-:Y:S01]  /*0a20*/  IMAD.MOV.U32 R21, RZ, RZ, R0 ;  /* 0x000000ffff157224 */ /* 0x000fe200078e0000 */
[----:B------:R-:W-:Y:S06]  /*0a30*/  BRA `(.L_x_66) ;  /* 0xfffffff400f87947 */ /* 0x000fec000383ffff */
.L_x_61:
[----:B------:R-:W-:Y:S01]  /*0a40*/  UISETP.GE.U32.AND UP0, UPT, UR4, 0x4, UPT ;  /* 0x000000040400788c */ /* 0x000fe2000bf06070 */
[----:B------:R-:W-:Y:S02]  /*0a50*/  HFMA2 R5, -RZ, RZ, 0, 0 ;  /* 0x00000000ff057431 */ /* 0x000fe400000001ff */
[----:B------:R-:W-:Y:S01]  /*0a60*/  IMAD.MOV.U32 R0, RZ, RZ, 0x7f7fffff ;  /* 0x7f7fffffff007424 */ /* 0x000fe200078e00ff */
[----:B------:R-:W-:Y:S01]  /*0a70*/  ULOP3.LUT UR5, UR4, 0x3, URZ, 0xc0, !UPT ;  /* 0x0000000304057892 */ /* 0x000fe2000f8ec0ff */
[----:B------:R-:W-:-:S04]  /*0a80*/  IMAD.MOV.U32 R4, RZ, RZ, R3 ;  /* 0x000000ffff047224 */ /* 0x000fc800078e0003 */
[----:B------:R-:W-:Y:S07]  /*0a90*/  BRA.U !UP0, `(.L_x_67) ;  /* 0x0000000108bc7547 */ /* 0x000fee000b800000 */
[----:B------:R-:W-:Y:S01]  /*0aa0*/  ULOP3.LUT UR4, UR4, 0x7ffffffc, URZ, 0xc0, !UPT ;  /* 0x7ffffffc04047892 */ /* 0x000fe2000f8ec0ff */
[----:B------:R-:W-:Y:S01]  /*0ab0*/  IMAD.MOV.U32 R0, RZ, RZ, 0x7f7fffff ;  /* 0x7f7fffffff007424 */ /* 0x000fe200078e00ff */
[----:B------:R-:W-:Y:S01]  /*0ac0*/  MOV R6, RZ ;  /* 0x000000ff00067202 */ /* 0x000fe20000000f00 */
[----:B------:R-:W-:Y:S01]  /*0ad0*/  IMAD.MOV.U32 R4, RZ, RZ, R3 ;  /* 0x000000ffff047224 */ /* 0x000fe200078e0003 */
[----:B------:R-:W-:Y:S02]  /*0ae0*/  UISETP.GT.AND UP0, UPT, UR4, URZ, UPT ;  /* 0x000000ff0400728c */ /* 0x000fe4000bf04270 */
[----:B------:R-:W-:-:S07]  /*0af0*/  IMAD.U32 R5, RZ, RZ, UR4 ;  /* 0x00000004ff057e24 */ /* 0x000fce000f8e00ff */
[----:B------:R-:W-:Y:S05]  /*0b00*/  BRA.U !UP0, `(.L_x_68) ;  /* 0x0000000108887547 */ /* 0x000fea000b800000 */
[----:B------:R-:W-:Y:S02]  /*0b10*/  IADD3 R7, PT, PT, R5, -R6, RZ ;  /* 0x8000000605077210 */ /* 0x000fe40007ffe0ff */
[----:B------:R-:W-:Y:S02]  /*0b20*/  PLOP3.LUT P0, PT, PT, PT, PT, 0x80, 0x8 ;  /* 0x000000000008781c */ /* 0x000fe40003f0f070 */
[----:B------:R-:W-:-:S13]  /*0b30*/  ISETP.GT.AND P1, PT, R7, 0xc, PT ;  /* 0x0000000c0700780c */ /* 0x000fda0003f24270 */
[----:B------:R-:W-:Y:S05]  /*0b40*/  @!P1 BRA `(.L_x_69) ;  /* 0x0000000000449947 */ /* 0x000fea0003800000 */
[----:B------:R-:W-:Y:S01]  /*0b50*/  PLOP3.LUT P0, PT, PT, PT, PT, 0x8, 0x80 ;  /* 0x000000000080781c */ /* 0x000fe20003f0e170 */
[----:B------:R-:W-:-:S12]  /*0b60*/  VIADD R7, R5, 0xfffffff4 ;  /* 0xfffffff405077836 */ /* 0x000fd80000000000 */
.L_x_70:
[----:B------:R-:W-:-:S04]  /*0b70*/  FSETP.GT.AND P2, PT, R0, RZ, PT ;  /* 0x000000ff0000720b */ /* 0x000fc80003f44000 */
[----:B------:R-:W-:Y:S02]  /*0b80*/  FSEL R0, R0, RZ, !P2 ;  /* 0x000000ff00007208 */ /* 0x000fe40005000000 */
[----:B------:R-:W-:Y:S02]  /*0b90*/  SEL R4, R6, R4, P2 ;  /* 0x0000000406047207 */ /* 0x000fe40001000000 */
[----:B------:R-:W-:-:S04]  /*0ba0*/  FSETP.GT.AND P3, PT, R0, RZ, PT ;  /* 0x000000ff0000720b */ /* 0x000fc80003f64000 */
[----:B------:R-:W-:-:S04]  /*0bb0*/  FSEL R0, R0, RZ, !P3 ;  /* 0x000000ff00007208 */ /* 0x000fc80005800000 */
[----:B------:R-:W-:-:S04]  /*0bc0*/  FSETP.GT.AND P4, PT, R0, RZ, PT ;  /* 0x000000ff0000720b */ /* 0x000fc80003f84000 */
[----:B------:R-:W-:Y:S01]  /*0bd0*/  FSEL R0, R0, RZ, !P4 ;  /* 0x000000ff00007208 */ /* 0x000fe20006000000 */
[----:B------:R-:W-:-:S03]  /*0be0*/  @P3 VIADD R4, R6, 0x4 ;  /* 0x0000000406043836 */ /* 0x000fc60000000000 */
[----:B------:R-:W-:-:S04]  /*0bf0*/  FSETP.GT.AND P1, PT, R0, RZ, PT ;  /* 0x000000ff0000720b */ /* 0x000fc80003f24000 */
[----:B------:R-:W-:Y:S02]  /*0c00*/  FSEL R0, R0, RZ, !P1 ;  /* 0x000000ff00007208 */ /* 0x000fe40004800000 */
[----:B------:R-:W-:-:S07]  /*0c10*/  @P4 IADD3 R4, PT, PT, R6, 0x8, RZ ;  /* 0x0000000806044810 */ /* 0x000fce0007ffe0ff */
[C---:B------:R-:W-:Y:S02]  /*0c20*/  @P1 VIADD R4, R6.reuse, 0xc ;  /* 0x0000000c06041836 */ /* 0x040fe40000000000 */
[----:B------:R-:W-:-:S05]  /*0c30*/  VIADD R6, R6, 0x10 ;  /* 0x0000001006067836 */ /* 0x000fca0000000000 */
[----:B------:R-:W-:-:S13]  /*0c40*/  ISETP.GE.AND P2, PT, R6, R7, PT ;  /* 0x000000070600720c */ /* 0x000fda0003f46270 */
[----:B------:R-:W-:Y:S05]  /*0c50*/  @!P2 BRA `(.L_x_70) ;  /* 0xfffffffc00c4a947 */ /* 0x000fea000383ffff */
.L_x_69:
[----:B------:R-:W-:-:S04]  /*0c60*/  IADD3 R7, PT, PT, R5, -R6, RZ ;  /* 0x8000000605077210 */ /* 0x000fc80007ffe0ff */
[----:B------:R-:W-:-:S13]  /*0c70*/  ISETP.GT.AND P1, PT, R7, 0x4, PT ;  /* 0x000000040700780c */ /* 0x000fda0003f24270 */
[----:B------:R-:W-:Y:S05]  /*0c80*/  @!P1 BRA `(.L_x_71) ;  /* 0x0000000000209947 */ /* 0x000fea0003800000 */
[C---:B------:R-:W-:Y:S02]  /*0c90*/  FSETP.GT.AND P1, PT, R0.reuse, RZ, PT ;  /* 0x000000ff0000720b */ /* 0x040fe40003f24000 */
[----:B------:R-:W-:Y:S02]  /*0ca0*/  PLOP3.LUT P0, PT, PT, PT, PT, 0x8, 0x80 ;  /* 0x000000000080781c */ /* 0x000fe40003f0e170 */
[----:B------:R-:W-:Y:S02]  /*0cb0*/  FSEL R0, R0, RZ, !P1 ;  /* 0x000000ff00007208 */ /* 0x000fe40004800000 */
[----:B------:R-:W-:Y:S02]  /*0cc0*/  SEL R4, R6, R4, P1 ;  /* 0x0000000406047207 */ /* 0x000fe40000800000 */
[----:B------:R-:W-:-:S04]  /*0cd0*/  FSETP.GT.AND P2, PT, R0, RZ, PT ;  /* 0x000000ff0000720b */ /* 0x000fc80003f44000 */
[----:B------:R-:W-:-:S09]  /*0ce0*/  FSEL R0, R0, RZ, !P2 ;  /* 0x000000ff00007208 */ /* 0x000fd20005000000 */
[C---:B------:R-:W-:Y:S01]  /*0cf0*/  @P2 VIADD R4, R6.reuse, 0x4 ;  /* 0x0000000406042836 */ /* 0x040fe20000000000 */
[----:B------:R-:W-:-:S07]  /*0d00*/  IADD3 R6, PT, PT, R6, 0x8, RZ ;  /* 0x0000000806067810 */ /* 0x000fce0007ffe0ff */
.L_x_71:
[----:B------:R-:W-:-:S13]  /*0d10*/  ISETP.NE.OR P0, PT, R6, R5, P0 ;  /* 0x000000050600720c */ /* 0x000fda0000705670 */
[----:B------:R-:W-:Y:S05]  /*0d20*/  @!P0 BRA `(.L_x_67) ;  /* 0x0000000000188947 */ /* 0x000fea0003800000 */
.L_x_68:
[----:B------:R-:W-:-:S04]  /*0d30*/  FSETP.GT.AND P1, PT, R0, RZ, PT ;  /* 0x000000ff0000720b */ /* 0x000fc80003f24000 */
[C---:B------:R-:W-:Y:S01]  /*0d40*/  SEL R4, R6.reuse, R4, P1 ;  /* 0x0000000406047207 */ /* 0x040fe20000800000 */
[----:B------:R-:W-:Y:S01]  /*0d50*/  VIADD R6, R6, 0x4 ;  /* 0x0000000406067836 */ /* 0x000fe20000000000 */
[----:B------:R-:W-:-:S04]  /*0d60*/  FSEL R0, R0, RZ, !P1 ;  /* 0x000000ff00007208 */ /* 0x000fc80004800000 */
[----:B------:R-:W-:-:S13]  /*0d70*/  ISETP.NE.AND P0, PT, R6, R5, PT ;  /* 0x000000050600720c */ /* 0x000fda0003f05270 */
[----:B------:R-:W-:Y:S05]  /*0d80*/  @P0 BRA `(.L_x_68) ;  /* 0xfffffffc00e80947 */ /* 0x000fea000383ffff */
.L_x_67:
[----:B------:R-:W-:-:S09]  /*0d90*/  UISETP.NE.AND UP0, UPT, UR5, URZ, UPT ;  /* 0x000000ff0500728c */ /* 0x000fd2000bf05270 */
[----:B------:R-:W-:Y:S05]  /*0da0*/  BRA.U !UP0, `(.L_x_60) ;  /* 0x0000000108207547 */ /* 0x000fea000b800000 */
[----:B------:R-:W-:-:S05]  /*0db0*/  UMOV UR4, URZ ;  /* 0x000000ff00047c82 */ /* 0x000fca0008000000 */
.L_x_72:
[----:B------:R-:W-:Y:S01]  /*0dc0*/  UIADD3 UR4, UPT, UPT, UR4, 0x1, URZ ;  /* 0x0000000104047890 */ /* 0x000fe2000fffe0ff */
[----:B------:R-:W-:-:S03]  /*0dd0*/  FSETP.GT.AND P0, PT, R0, RZ, PT ;  /* 0x000000ff0000720b */ /* 0x000fc60003f04000 */
[----:B------:R-:W-:Y:S01]  /*0de0*/  UISETP.NE.AND UP0, UPT, UR4, UR5, UPT ;  /* 0x000000050400728c */ /* 0x000fe2000bf05270 */
[C---:B------:R-:W-:Y:S02]  /*0df0*/  SEL R4, R5.reuse, R4, P0 ;  /* 0x0000000405047207 */ /* 0x040fe40000000000 */
[----:B------:R-:W-:Y:S02]  /*0e00*/  FSEL R0, R0, RZ, !P0 ;  /* 0x000000ff00007208 */ /* 0x000fe40004000000 */
[----:B------:R-:W-:-:S04]  /*0e10*/  IADD3 R5, PT, PT, R5, 0x1, RZ ;  /* 0x0000000105057810 */ /* 0x000fc80007ffe0ff */
[----:B------:R-:W-:Y:S05]  /*0e20*/  BRA.U UP0, `(.L_x_72) ;  /* 0xfffffffd00e47547 */ /* 0x000fea000b83ffff */
.L_x_60:
[----:B------:R-:W-:-:S13]  /*0e30*/  ISETP.NE.AND P0, PT, R3, R4, PT ;  /* 0x000000040300720c */ /* 0x000fda0003f05270 */
[----:B------:R-:W-:Y:S05]  /*0e40*/  @!P0 BRA `(.L_x_59) ;  /* 0x0000000000288947 */ /* 0x000fea0003800000 */
[----:B------:R-:W0:Y:S01]  /*0e50*/  S2R R3, SR_CgaCtaId ;  /* 0x0000000000037919 */ /* 0x000e220000008800 */
[----:B------:R-:W-:Y:S01]  /*0e60*/  MOV R0, 0x400 ;  /* 0x0000040000007802 */ /* 0x000fe20000000f00 */
[----:B------:R-:W-:Y:S03]  /*0e70*/  BSSY.RECONVERGENT B1, `(.L_x_73) ;  /* 0x0000006000017945 */ /* 0x000fe60003800200 */
[----:B0-----:R-:W-:-:S07]  /*0e80*/  LEA R0, R3, R0, 0x18 ;  /* 0x0000000003007211 */ /* 0x001fce00078ec0ff */
.L_x_74:
[----:B------:R-:W0:Y:S02]  /*0e90*/  LDS R6, [R0] ;  /* 0x0000000000067984 */ /* 0x000e240000000800 */
[----:B0-----:R-:W-:-:S05]  /*0ea0*/  FADD R7, R6, 1 ;  /* 0x3f80000006077421 */ /* 0x001fca0000000000 */
[----:B------:R-:W0:Y:S02]  /*0eb0*/  ATOMS.CAST.SPIN P0, [R0], R6, R7 ;  /* 0x000000060000758d */ /* 0x000e240001800007 */
[----:B0-----:R-:W-:Y:S05]  /*0ec0*/  @!P0 BRA `(.L_x_74) ;  /* 0xfffffffc00f08947 */ /* 0x001fea000383ffff */
[----:B------:R-:W-:Y:S05]  /*0ed0*/  BSYNC.RECONVERGENT B1 ;  /* 0x0000000000017941 */ /* 0x000fea0003800200 */
.L_x_73:
[----:B------:R0:W-:Y:S02]  /*0ee0*/  STG.E desc[UR6][R10.64], R4 ;  /* 0x000000040a007986 */ /* 0x0001e4000c101906 */
.L_x_59:
[----:B------:R-:W-:Y:S05]  /*0ef0*/  BSYNC.RECONVERGENT B0 ;  /* 0x0000000000007941 */ /* 0x000fea0003800200 */
.L_x_58:
[----:B------:R-:W-:Y:S01]  /*0f00*/  BAR.SYNC.DEFER_BLOCKING 0x0 ;  /* 0x0000000000007b1d */ /* 0x000fe20000010000 */
[----:B------:R-:W-:-:S13]  /*0f10*/  ISETP.NE.AND P0, PT, R2, RZ, PT ;  /* 0x000000ff0200720c */ /* 0x000fda0003f05270 */
[----:B------:R-:W-:Y:S05]  /*0f20*/  @P0 EXIT ;  /* 0x000000000000094d */ /* 0x000fea0003800000 */
[----:B------:R-:W1:Y:S01]  /*0f30*/  S2UR UR5, SR_CgaCtaId ;  /* 0x00000000000579c3 */ /* 0x000e620000008800 */
[----:B------:R-:W-:-:S07]  /*0f40*/  UMOV UR4, 0x400 ;  /* 0x0000040000047882 */ /* 0x000fce0000000000 */
[----:B------:R-:W2:Y:S01]  /*0f50*/  LDC.64 R2, c[0x0][0x3a8] ;  /* 0x0000ea00ff027b82 */ /* 0x000ea20000000a00 */
[----:B-1----:R-:W-:-:S09]  /*0f60*/  ULEA UR4, UR5, UR4, 0x18 ;  /* 0x0000000405047291 */ /* 0x002fd2000f8ec0ff */
[----:B------:R-:W1:Y:S02]  /*0f70*/  LDS R0, [UR4] ;  /* 0x00000004ff007984 */ /* 0x000e640008000800 */
[----:B-1----:R-:W2:Y:S02]  /*0f80*/  F2I.TRUNC.NTZ R5, R0 ;  /* 0x0000000000057305 */ /* 0x002ea4000020f100 */
[----:B--2---:R-:W-:Y:S01]  /*0f90*/  REDG.E.ADD.STRONG.GPU desc[UR6][R2.64], R5 ;  /* 0x000000050200798e */ /* 0x004fe2000c12e106 */
[----:B------:R-:W-:Y:S05]  /*0fa0*/  EXIT ;  /* 0x000000000000794d */ /* 0x000fea0003800000 */
.L_x_75:
        /* <DEDUP_REMOVED lines=13> */
.L_x_79:


//--------------------- .nv.shared._Z23finalizeCentroidsKernelPfPKfPKiiiS_ --------------------------
	.section	.nv.shared._Z23finalizeCentroidsKernelPfPKfPKiiiS_,"aw",@nobits
	.sectionflags	@""
	.align	4
.nv.shared._Z23finalizeCentroidsKernelPfPKfPKiiiS_:
	.zero		1028


//--------------------- .nv.shared.reserved.0     --------------------------
	.section	.nv.shared.reserved.0,"aw",@nobits
	.weak		__nv_reservedSMEM_offset_0_alias
	.size		__nv_reservedSMEM_offset_0_alias, 0, 64
	.other		__nv_reservedSMEM_offset_0_alias,@"STO_CUDA_RESERVED_SHARED STV_DEFAULT"
__nv_reservedSMEM_offset_0_alias:
	.zero		0
	.zero		64


//--------------------- .nv.shared._Z27assignDataToCentroidsKernelPKfS0_PiiiiS1_ --------------------------
	.section	.nv.shared._Z27assignDataToCentroidsKernelPKfS0_PiiiiS1_,"aw",@nobits
	.sectionflags	@""
	.align	4
.nv.shared._Z27assignDataToCentroidsKernelPKfS0_PiiiiS1_:
	.zero		1028


//--------------------- .nv.constant0._Z23finalizeCentroidsKernelPfPKfPKiiiS_ --------------------------
	.section	.nv.constant0._Z23finalizeCentroidsKernelPfPKfPKiiiS_,"a",@progbits
	.sectionflags	@""
	.align	4
.nv.constant0._Z23finalizeCentroidsKernelPfPKfPKiiiS_:
	.zero		936


//--------------------- .nv.constant0._Z21updateCentroidsKernelPKfPfPiPKiiii --------------------------
	.section	.nv.constant0._Z21updateCentroidsKernelPKfPfPiPKiiii,"a",@progbits
	.sectionflags	@""
	.align	4
.nv.constant0._Z21updateCentroidsKernelPKfPfPiPKiiii:
	.zero		940


//--------------------- .nv.constant0._Z27assignDataToCentroidsKernelPKfS0_PiiiiS1_ --------------------------
	.section	.nv.constant0._Z27assignDataToCentroidsKernelPKfS0_PiiiiS1_,"a",@progbits
	.sectionflags	@""
	.align	4
.nv.constant0._Z27assignDataToCentroidsKernelPKfS0_PiiiiS1_:
	.zero		944


//--------------------- SYMBOLS --------------------------

	.type		.nv.reservedSmem.offset0,@object
	.size		.nv.reservedSmem.offset0,0x4
	.type		.nv.reservedSmem.cap,@object
	.size		.nv.reservedSmem.cap,0x4
